//
// Generated by NVIDIA NVVM Compiler
//
// Compiler Build ID: CL-21373419
// Cuda compilation tools, release 8.0, V8.0.55
// Based on LLVM 3.4svn
//

.version 5.0
.target sm_35
.address_size 64

	// .globl	_Z14jrc_cuda_deltaPfPjPKfPKiS4_S4_f
// _Z14jrc_cuda_deltaPfPjPKfPKiS4_S4_f$__cuda_local_var_189918_32_non_const_viiSpk1_ord_ has been demoted
// _Z14jrc_cuda_deltaPfPjPKfPKiS4_S4_f$__cuda_local_var_189919_32_non_const_viiRho1_ord_ has been demoted
// _Z14jrc_cuda_deltaPfPjPKfPKiS4_S4_f$__cuda_local_var_189920_34_non_const_mrFet1_ has been demoted
// _Z14jrc_cuda_deltaPfPjPKfPKiS4_S4_f$__cuda_local_var_189921_34_non_const_mrDelta1_ has been demoted
// _Z14jrc_cuda_deltaPfPjPKfPKiS4_S4_f$__cuda_local_var_189922_41_non_const_miNneigh1_ has been demoted
// _Z14jrc_cuda_deltaPfPjPKfPKiS4_S4_f$__cuda_local_var_189923_34_non_const_vrDc1_ has been demoted

.visible .entry _Z14jrc_cuda_deltaPfPjPKfPKiS4_S4_f(
	.param .u64 _Z14jrc_cuda_deltaPfPjPKfPKiS4_S4_f_param_0,
	.param .u64 _Z14jrc_cuda_deltaPfPjPKfPKiS4_S4_f_param_1,
	.param .u64 _Z14jrc_cuda_deltaPfPjPKfPKiS4_S4_f_param_2,
	.param .u64 _Z14jrc_cuda_deltaPfPjPKfPKiS4_S4_f_param_3,
	.param .u64 _Z14jrc_cuda_deltaPfPjPKfPKiS4_S4_f_param_4,
	.param .u64 _Z14jrc_cuda_deltaPfPjPKfPKiS4_S4_f_param_5,
	.param .f32 _Z14jrc_cuda_deltaPfPjPKfPKiS4_S4_f_param_6
)
{
	.reg .pred 	%p<134>;
	.reg .f32 	%f<370>;
	.reg .b32 	%r<261>;
	.reg .b64 	%rd<101>;
	// demoted variable
	.shared .align 4 .b8 _Z14jrc_cuda_deltaPfPjPKfPKiS4_S4_f$__cuda_local_var_189918_32_non_const_viiSpk1_ord_[64];
	// demoted variable
	.shared .align 4 .b8 _Z14jrc_cuda_deltaPfPjPKfPKiS4_S4_f$__cuda_local_var_189919_32_non_const_viiRho1_ord_[64];
	// demoted variable
	.shared .align 4 .b8 _Z14jrc_cuda_deltaPfPjPKfPKiS4_S4_f$__cuda_local_var_189920_34_non_const_mrFet1_[2880];
	// demoted variable
	.shared .align 4 .b8 _Z14jrc_cuda_deltaPfPjPKfPKiS4_S4_f$__cuda_local_var_189921_34_non_const_mrDelta1_[8192];
	// demoted variable
	.shared .align 4 .b8 _Z14jrc_cuda_deltaPfPjPKfPKiS4_S4_f$__cuda_local_var_189922_41_non_const_miNneigh1_[8192];
	// demoted variable
	.shared .align 4 .b8 _Z14jrc_cuda_deltaPfPjPKfPKiS4_S4_f$__cuda_local_var_189923_34_non_const_vrDc1_[64];

	ld.param.u64 	%rd24, [_Z14jrc_cuda_deltaPfPjPKfPKiS4_S4_f_param_2];
	ld.param.u64 	%rd25, [_Z14jrc_cuda_deltaPfPjPKfPKiS4_S4_f_param_3];
	ld.param.u64 	%rd26, [_Z14jrc_cuda_deltaPfPjPKfPKiS4_S4_f_param_4];
	ld.param.u64 	%rd27, [_Z14jrc_cuda_deltaPfPjPKfPKiS4_S4_f_param_5];
	ld.param.f32 	%f142, [_Z14jrc_cuda_deltaPfPjPKfPKiS4_S4_f_param_6];
	cvta.to.global.u64 	%rd1, %rd26;
	cvta.to.global.u64 	%rd2, %rd25;
	cvta.to.global.u64 	%rd3, %rd24;
	mov.u32 	%r153, %nctaid.x;
	mov.u32 	%r154, %ctaid.y;
	mov.u32 	%r155, %ctaid.x;
	mad.lo.s32 	%r156, %r153, %r154, %r155;
	shl.b32 	%r252, %r156, 4;
	mov.u32 	%r233, %tid.x;
	add.s32 	%r3, %r252, %r233;
	cvta.to.global.u64 	%rd28, %rd27;
	ld.global.u32 	%r4, [%rd28];
	ld.global.u32 	%r5, [%rd28+4];
	ld.global.u32 	%r6, [%rd28+12];
	ld.global.u32 	%r7, [%rd28+16];
	ld.global.u32 	%r8, [%rd28+8];
	setp.ge.s32	%p1, %r233, %r8;
	@%p1 bra 	BB0_34;

	mov.f32 	%f143, 0f00000000;
	setp.ge.s32	%p2, %r252, %r4;
	mov.f32 	%f296, %f143;
	@%p2 bra 	BB0_3;

	mad.lo.s32 	%r157, %r252, %r8, %r233;
	mul.wide.s32 	%rd29, %r157, 4;
	add.s64 	%rd30, %rd3, %rd29;
	ld.global.f32 	%f1, [%rd30];
	mov.f32 	%f296, %f1;

BB0_3:
	mov.f32 	%f2, %f296;
	mul.wide.s32 	%rd31, %r233, 64;
	mov.u64 	%rd32, _Z14jrc_cuda_deltaPfPjPKfPKiS4_S4_f$__cuda_local_var_189920_34_non_const_mrFet1_;
	add.s64 	%rd4, %rd32, %rd31;
	st.shared.f32 	[%rd4], %f2;
	add.s32 	%r9, %r252, 1;
	setp.ge.s32	%p3, %r9, %r4;
	mov.f32 	%f295, %f143;
	@%p3 bra 	BB0_5;

	mad.lo.s32 	%r158, %r9, %r8, %r233;
	mul.wide.s32 	%rd33, %r158, 4;
	add.s64 	%rd34, %rd3, %rd33;
	ld.global.f32 	%f295, [%rd34];

BB0_5:
	st.shared.f32 	[%rd4+4], %f295;
	add.s32 	%r10, %r252, 2;
	setp.ge.s32	%p4, %r10, %r4;
	mov.f32 	%f294, %f143;
	@%p4 bra 	BB0_7;

	mad.lo.s32 	%r159, %r10, %r8, %r233;
	mul.wide.s32 	%rd35, %r159, 4;
	add.s64 	%rd36, %rd3, %rd35;
	ld.global.f32 	%f294, [%rd36];

BB0_7:
	st.shared.f32 	[%rd4+8], %f294;
	add.s32 	%r11, %r252, 3;
	setp.ge.s32	%p5, %r11, %r4;
	mov.f32 	%f293, %f143;
	@%p5 bra 	BB0_9;

	mad.lo.s32 	%r160, %r11, %r8, %r233;
	mul.wide.s32 	%rd37, %r160, 4;
	add.s64 	%rd38, %rd3, %rd37;
	ld.global.f32 	%f293, [%rd38];

BB0_9:
	st.shared.f32 	[%rd4+12], %f293;
	add.s32 	%r12, %r252, 4;
	setp.ge.s32	%p6, %r12, %r4;
	mov.f32 	%f292, %f143;
	@%p6 bra 	BB0_11;

	mad.lo.s32 	%r161, %r12, %r8, %r233;
	mul.wide.s32 	%rd39, %r161, 4;
	add.s64 	%rd40, %rd3, %rd39;
	ld.global.f32 	%f292, [%rd40];

BB0_11:
	st.shared.f32 	[%rd4+16], %f292;
	add.s32 	%r13, %r252, 5;
	setp.ge.s32	%p7, %r13, %r4;
	mov.f32 	%f291, %f143;
	@%p7 bra 	BB0_13;

	mad.lo.s32 	%r162, %r13, %r8, %r233;
	mul.wide.s32 	%rd41, %r162, 4;
	add.s64 	%rd42, %rd3, %rd41;
	ld.global.f32 	%f291, [%rd42];

BB0_13:
	st.shared.f32 	[%rd4+20], %f291;
	add.s32 	%r14, %r252, 6;
	setp.ge.s32	%p8, %r14, %r4;
	mov.f32 	%f290, %f143;
	@%p8 bra 	BB0_15;

	mad.lo.s32 	%r163, %r14, %r8, %r233;
	mul.wide.s32 	%rd43, %r163, 4;
	add.s64 	%rd44, %rd3, %rd43;
	ld.global.f32 	%f290, [%rd44];

BB0_15:
	st.shared.f32 	[%rd4+24], %f290;
	add.s32 	%r15, %r252, 7;
	setp.ge.s32	%p9, %r15, %r4;
	mov.f32 	%f289, %f143;
	@%p9 bra 	BB0_17;

	mad.lo.s32 	%r164, %r15, %r8, %r233;
	mul.wide.s32 	%rd45, %r164, 4;
	add.s64 	%rd46, %rd3, %rd45;
	ld.global.f32 	%f289, [%rd46];

BB0_17:
	st.shared.f32 	[%rd4+28], %f289;
	add.s32 	%r16, %r252, 8;
	setp.ge.s32	%p10, %r16, %r4;
	mov.f32 	%f288, %f143;
	@%p10 bra 	BB0_19;

	mad.lo.s32 	%r165, %r16, %r8, %r233;
	mul.wide.s32 	%rd47, %r165, 4;
	add.s64 	%rd48, %rd3, %rd47;
	ld.global.f32 	%f288, [%rd48];

BB0_19:
	st.shared.f32 	[%rd4+32], %f288;
	add.s32 	%r17, %r252, 9;
	setp.ge.s32	%p11, %r17, %r4;
	mov.f32 	%f287, %f143;
	@%p11 bra 	BB0_21;

	mad.lo.s32 	%r166, %r17, %r8, %r233;
	mul.wide.s32 	%rd49, %r166, 4;
	add.s64 	%rd50, %rd3, %rd49;
	ld.global.f32 	%f287, [%rd50];

BB0_21:
	st.shared.f32 	[%rd4+36], %f287;
	add.s32 	%r18, %r252, 10;
	setp.ge.s32	%p12, %r18, %r4;
	mov.f32 	%f286, %f143;
	@%p12 bra 	BB0_23;

	mad.lo.s32 	%r167, %r18, %r8, %r233;
	mul.wide.s32 	%rd51, %r167, 4;
	add.s64 	%rd52, %rd3, %rd51;
	ld.global.f32 	%f286, [%rd52];

BB0_23:
	st.shared.f32 	[%rd4+40], %f286;
	add.s32 	%r19, %r252, 11;
	setp.ge.s32	%p13, %r19, %r4;
	mov.f32 	%f285, %f143;
	@%p13 bra 	BB0_25;

	mad.lo.s32 	%r168, %r19, %r8, %r233;
	mul.wide.s32 	%rd53, %r168, 4;
	add.s64 	%rd54, %rd3, %rd53;
	ld.global.f32 	%f285, [%rd54];

BB0_25:
	st.shared.f32 	[%rd4+44], %f285;
	add.s32 	%r20, %r252, 12;
	setp.ge.s32	%p14, %r20, %r4;
	mov.f32 	%f284, %f143;
	@%p14 bra 	BB0_27;

	mad.lo.s32 	%r169, %r20, %r8, %r233;
	mul.wide.s32 	%rd55, %r169, 4;
	add.s64 	%rd56, %rd3, %rd55;
	ld.global.f32 	%f284, [%rd56];

BB0_27:
	st.shared.f32 	[%rd4+48], %f284;
	add.s32 	%r21, %r252, 13;
	setp.ge.s32	%p15, %r21, %r4;
	mov.f32 	%f283, %f143;
	@%p15 bra 	BB0_29;

	mad.lo.s32 	%r170, %r21, %r8, %r233;
	mul.wide.s32 	%rd57, %r170, 4;
	add.s64 	%rd58, %rd3, %rd57;
	ld.global.f32 	%f283, [%rd58];

BB0_29:
	st.shared.f32 	[%rd4+52], %f283;
	add.s32 	%r22, %r252, 14;
	setp.ge.s32	%p16, %r22, %r4;
	mov.f32 	%f282, %f143;
	@%p16 bra 	BB0_31;

	mad.lo.s32 	%r171, %r22, %r8, %r233;
	mul.wide.s32 	%rd59, %r171, 4;
	add.s64 	%rd60, %rd3, %rd59;
	ld.global.f32 	%f282, [%rd60];

BB0_31:
	st.shared.f32 	[%rd4+56], %f282;
	add.s32 	%r23, %r252, 15;
	setp.ge.s32	%p17, %r23, %r4;
	mov.f32 	%f281, %f143;
	@%p17 bra 	BB0_33;

	mad.lo.s32 	%r172, %r23, %r8, %r233;
	mul.wide.s32 	%rd61, %r172, 4;
	add.s64 	%rd62, %rd3, %rd61;
	ld.global.f32 	%f281, [%rd62];

BB0_33:
	st.shared.f32 	[%rd4+60], %f281;

BB0_34:
	setp.lt.s32	%p18, %r233, 16;
	setp.lt.s32	%p19, %r3, %r4;
	and.pred  	%p20, %p18, %p19;
	@!%p20 bra 	BB0_36;
	bra.uni 	BB0_35;

BB0_35:
	mul.wide.s32 	%rd63, %r3, 4;
	add.s64 	%rd64, %rd2, %rd63;
	ld.global.u32 	%r173, [%rd64];
	mul.wide.s32 	%rd65, %r233, 4;
	mov.u64 	%rd66, _Z14jrc_cuda_deltaPfPjPKfPKiS4_S4_f$__cuda_local_var_189918_32_non_const_viiSpk1_ord_;
	add.s64 	%rd67, %rd66, %rd65;
	st.shared.u32 	[%rd67], %r173;
	add.s64 	%rd68, %rd1, %rd63;
	ld.global.u32 	%r174, [%rd68];
	mov.u64 	%rd69, _Z14jrc_cuda_deltaPfPjPKfPKiS4_S4_f$__cuda_local_var_189919_32_non_const_viiRho1_ord_;
	add.s64 	%rd70, %rd69, %rd65;
	st.shared.u32 	[%rd70], %r174;

BB0_36:
	add.s32 	%r251, %r252, 1;
	setp.eq.s32	%p22, %r7, 1;
	and.pred  	%p23, %p18, %p22;
	cvt.s64.s32	%rd5, %r233;
	mul.wide.s32 	%rd71, %r233, 4;
	mov.u64 	%rd72, _Z14jrc_cuda_deltaPfPjPKfPKiS4_S4_f$__cuda_local_var_189923_34_non_const_vrDc1_;
	add.s64 	%rd6, %rd72, %rd71;
	@!%p23 bra 	BB0_42;
	bra.uni 	BB0_37;

BB0_37:
	mov.u32 	%r232, 0;
	st.shared.u32 	[%rd6], %r232;
	mov.f32 	%f297, 0f00000000;
	setp.lt.s32	%p24, %r8, 1;
	@%p24 bra 	BB0_41;

	mov.u64 	%rd74, _Z14jrc_cuda_deltaPfPjPKfPKiS4_S4_f$__cuda_local_var_189920_34_non_const_mrFet1_;
	add.s64 	%rd96, %rd74, %rd71;
	mov.f32 	%f297, 0f00000000;

BB0_39:
	ld.shared.f32 	%f161, [%rd96];
	fma.rn.f32 	%f297, %f161, %f161, %f297;
	add.s64 	%rd96, %rd96, 64;
	add.s32 	%r232, %r232, 1;
	setp.lt.s32	%p25, %r232, %r8;
	@%p25 bra 	BB0_39;

	st.shared.f32 	[%rd6], %f297;

BB0_41:
	mul.f32 	%f162, %f297, %f142;
	st.shared.f32 	[%rd6], %f162;

BB0_42:
	bar.sync 	0;
	add.s32 	%r250, %r252, 2;
	add.s32 	%r249, %r252, 3;
	add.s32 	%r248, %r252, 4;
	add.s32 	%r247, %r252, 5;
	add.s32 	%r246, %r252, 6;
	add.s32 	%r245, %r252, 7;
	add.s32 	%r244, %r252, 8;
	add.s32 	%r243, %r252, 9;
	add.s32 	%r242, %r252, 10;
	add.s32 	%r241, %r252, 11;
	add.s32 	%r240, %r252, 12;
	add.s32 	%r239, %r252, 13;
	add.s32 	%r238, %r252, 14;
	add.s32 	%r237, %r252, 15;
	mov.f32 	%f361, 0f7F7FF023;
	mov.f32 	%f360, %f361;
	mov.f32 	%f359, %f361;
	mov.f32 	%f358, %f361;
	mov.f32 	%f357, %f361;
	mov.f32 	%f356, %f361;
	mov.f32 	%f355, %f361;
	mov.f32 	%f354, %f361;
	mov.f32 	%f353, %f361;
	mov.f32 	%f352, %f361;
	mov.f32 	%f351, %f361;
	mov.f32 	%f350, %f361;
	mov.f32 	%f349, %f361;
	mov.f32 	%f348, %f361;
	mov.f32 	%f347, %f361;
	mov.f32 	%f346, %f361;
	setp.ge.s32	%p26, %r233, %r5;
	@%p26 bra 	BB0_47;

	mov.u32 	%r41, %ntid.x;
	ld.shared.u32 	%r42, [_Z14jrc_cuda_deltaPfPjPKfPKiS4_S4_f$__cuda_local_var_189919_32_non_const_viiRho1_ord_];
	ld.shared.u32 	%r43, [_Z14jrc_cuda_deltaPfPjPKfPKiS4_S4_f$__cuda_local_var_189918_32_non_const_viiSpk1_ord_];
	ld.shared.u32 	%r44, [_Z14jrc_cuda_deltaPfPjPKfPKiS4_S4_f$__cuda_local_var_189919_32_non_const_viiRho1_ord_+4];
	ld.shared.u32 	%r45, [_Z14jrc_cuda_deltaPfPjPKfPKiS4_S4_f$__cuda_local_var_189918_32_non_const_viiSpk1_ord_+4];
	ld.shared.u32 	%r46, [_Z14jrc_cuda_deltaPfPjPKfPKiS4_S4_f$__cuda_local_var_189919_32_non_const_viiRho1_ord_+8];
	ld.shared.u32 	%r47, [_Z14jrc_cuda_deltaPfPjPKfPKiS4_S4_f$__cuda_local_var_189918_32_non_const_viiSpk1_ord_+8];
	ld.shared.u32 	%r48, [_Z14jrc_cuda_deltaPfPjPKfPKiS4_S4_f$__cuda_local_var_189919_32_non_const_viiRho1_ord_+12];
	ld.shared.u32 	%r49, [_Z14jrc_cuda_deltaPfPjPKfPKiS4_S4_f$__cuda_local_var_189918_32_non_const_viiSpk1_ord_+12];
	ld.shared.u32 	%r50, [_Z14jrc_cuda_deltaPfPjPKfPKiS4_S4_f$__cuda_local_var_189919_32_non_const_viiRho1_ord_+16];
	ld.shared.u32 	%r51, [_Z14jrc_cuda_deltaPfPjPKfPKiS4_S4_f$__cuda_local_var_189918_32_non_const_viiSpk1_ord_+16];
	ld.shared.u32 	%r52, [_Z14jrc_cuda_deltaPfPjPKfPKiS4_S4_f$__cuda_local_var_189919_32_non_const_viiRho1_ord_+20];
	ld.shared.u32 	%r53, [_Z14jrc_cuda_deltaPfPjPKfPKiS4_S4_f$__cuda_local_var_189918_32_non_const_viiSpk1_ord_+20];
	ld.shared.u32 	%r54, [_Z14jrc_cuda_deltaPfPjPKfPKiS4_S4_f$__cuda_local_var_189919_32_non_const_viiRho1_ord_+24];
	ld.shared.u32 	%r55, [_Z14jrc_cuda_deltaPfPjPKfPKiS4_S4_f$__cuda_local_var_189918_32_non_const_viiSpk1_ord_+24];
	ld.shared.u32 	%r56, [_Z14jrc_cuda_deltaPfPjPKfPKiS4_S4_f$__cuda_local_var_189919_32_non_const_viiRho1_ord_+28];
	ld.shared.u32 	%r57, [_Z14jrc_cuda_deltaPfPjPKfPKiS4_S4_f$__cuda_local_var_189918_32_non_const_viiSpk1_ord_+28];
	ld.shared.u32 	%r58, [_Z14jrc_cuda_deltaPfPjPKfPKiS4_S4_f$__cuda_local_var_189919_32_non_const_viiRho1_ord_+32];
	ld.shared.u32 	%r59, [_Z14jrc_cuda_deltaPfPjPKfPKiS4_S4_f$__cuda_local_var_189918_32_non_const_viiSpk1_ord_+32];
	ld.shared.u32 	%r60, [_Z14jrc_cuda_deltaPfPjPKfPKiS4_S4_f$__cuda_local_var_189919_32_non_const_viiRho1_ord_+36];
	ld.shared.u32 	%r61, [_Z14jrc_cuda_deltaPfPjPKfPKiS4_S4_f$__cuda_local_var_189918_32_non_const_viiSpk1_ord_+36];
	ld.shared.u32 	%r62, [_Z14jrc_cuda_deltaPfPjPKfPKiS4_S4_f$__cuda_local_var_189919_32_non_const_viiRho1_ord_+40];
	ld.shared.u32 	%r63, [_Z14jrc_cuda_deltaPfPjPKfPKiS4_S4_f$__cuda_local_var_189918_32_non_const_viiSpk1_ord_+40];
	ld.shared.u32 	%r64, [_Z14jrc_cuda_deltaPfPjPKfPKiS4_S4_f$__cuda_local_var_189919_32_non_const_viiRho1_ord_+44];
	ld.shared.u32 	%r65, [_Z14jrc_cuda_deltaPfPjPKfPKiS4_S4_f$__cuda_local_var_189918_32_non_const_viiSpk1_ord_+44];
	ld.shared.u32 	%r66, [_Z14jrc_cuda_deltaPfPjPKfPKiS4_S4_f$__cuda_local_var_189919_32_non_const_viiRho1_ord_+48];
	ld.shared.u32 	%r67, [_Z14jrc_cuda_deltaPfPjPKfPKiS4_S4_f$__cuda_local_var_189918_32_non_const_viiSpk1_ord_+48];
	ld.shared.u32 	%r68, [_Z14jrc_cuda_deltaPfPjPKfPKiS4_S4_f$__cuda_local_var_189919_32_non_const_viiRho1_ord_+52];
	ld.shared.u32 	%r69, [_Z14jrc_cuda_deltaPfPjPKfPKiS4_S4_f$__cuda_local_var_189918_32_non_const_viiSpk1_ord_+52];
	ld.shared.u32 	%r70, [_Z14jrc_cuda_deltaPfPjPKfPKiS4_S4_f$__cuda_local_var_189919_32_non_const_viiRho1_ord_+56];
	ld.shared.u32 	%r71, [_Z14jrc_cuda_deltaPfPjPKfPKiS4_S4_f$__cuda_local_var_189918_32_non_const_viiSpk1_ord_+56];
	ld.shared.u32 	%r72, [_Z14jrc_cuda_deltaPfPjPKfPKiS4_S4_f$__cuda_local_var_189919_32_non_const_viiRho1_ord_+60];
	ld.shared.u32 	%r73, [_Z14jrc_cuda_deltaPfPjPKfPKiS4_S4_f$__cuda_local_var_189918_32_non_const_viiSpk1_ord_+60];
	mul.lo.s32 	%r74, %r41, %r8;
	mul.lo.s32 	%r75, %r233, %r8;
	add.s32 	%r250, %r252, 2;
	add.s32 	%r249, %r252, 3;
	add.s32 	%r248, %r252, 4;
	add.s32 	%r247, %r252, 5;
	add.s32 	%r246, %r252, 6;
	add.s32 	%r245, %r252, 7;
	add.s32 	%r244, %r252, 8;
	add.s32 	%r243, %r252, 9;
	add.s32 	%r242, %r252, 10;
	add.s32 	%r241, %r252, 11;
	add.s32 	%r240, %r252, 12;
	add.s32 	%r239, %r252, 13;
	add.s32 	%r238, %r252, 14;
	add.s32 	%r237, %r252, 15;
	mov.f32 	%f361, 0f7F7FF023;
	mov.f32 	%f360, %f361;
	mov.f32 	%f359, %f361;
	mov.f32 	%f358, %f361;
	mov.f32 	%f357, %f361;
	mov.f32 	%f356, %f361;
	mov.f32 	%f355, %f361;
	mov.f32 	%f354, %f361;
	mov.f32 	%f353, %f361;
	mov.f32 	%f352, %f361;
	mov.f32 	%f351, %f361;
	mov.f32 	%f350, %f361;
	mov.f32 	%f349, %f361;
	mov.f32 	%f348, %f361;
	mov.f32 	%f347, %f361;
	mov.f32 	%f346, %f361;
	mov.u32 	%r177, 0;
	mov.u32 	%r236, %r177;

BB0_44:
	mad.lo.s32 	%r179, %r74, %r236, %r75;
	mul.wide.s32 	%rd76, %r179, 4;
	add.s64 	%rd98, %rd3, %rd76;
	mul.wide.s32 	%rd77, %r233, 4;
	add.s64 	%rd78, %rd2, %rd77;
	add.s64 	%rd79, %rd1, %rd77;
	ld.global.u32 	%r108, [%rd79];
	ld.global.u32 	%r109, [%rd78];
	mov.f32 	%f344, 0f00000000;
	mov.f32 	%f341, %f344;
	mov.f32 	%f338, %f344;
	mov.f32 	%f335, %f344;
	mov.f32 	%f332, %f344;
	mov.f32 	%f329, %f344;
	mov.f32 	%f326, %f344;
	mov.f32 	%f323, %f344;
	mov.f32 	%f320, %f344;
	mov.f32 	%f317, %f344;
	mov.f32 	%f314, %f344;
	mov.f32 	%f311, %f344;
	mov.f32 	%f308, %f344;
	mov.f32 	%f305, %f344;
	mov.f32 	%f302, %f344;
	mov.f32 	%f299, %f344;
	mov.f32 	%f345, %f344;
	mov.f32 	%f342, %f344;
	mov.f32 	%f339, %f344;
	mov.f32 	%f336, %f344;
	mov.f32 	%f333, %f344;
	mov.f32 	%f330, %f344;
	mov.f32 	%f327, %f344;
	mov.f32 	%f324, %f344;
	mov.f32 	%f321, %f344;
	mov.f32 	%f318, %f344;
	mov.f32 	%f315, %f344;
	mov.f32 	%f312, %f344;
	mov.f32 	%f309, %f344;
	mov.f32 	%f306, %f344;
	mov.f32 	%f303, %f344;
	mov.f32 	%f300, %f344;
	mov.u64 	%rd97, _Z14jrc_cuda_deltaPfPjPKfPKiS4_S4_f$__cuda_local_var_189920_34_non_const_mrFet1_;
	setp.lt.s32	%p27, %r8, 1;
	mov.u32 	%r235, %r177;
	@%p27 bra 	BB0_46;

BB0_45:
	mov.u32 	%r110, %r235;
	ld.shared.f32 	%f227, [%rd97];
	ld.global.f32 	%f228, [%rd98];
	sub.f32 	%f229, %f228, %f227;
	fma.rn.f32 	%f345, %f229, %f229, %f345;
	ld.shared.f32 	%f230, [%rd97+4];
	sub.f32 	%f231, %f228, %f230;
	fma.rn.f32 	%f342, %f231, %f231, %f342;
	ld.shared.f32 	%f232, [%rd97+8];
	sub.f32 	%f233, %f228, %f232;
	fma.rn.f32 	%f339, %f233, %f233, %f339;
	ld.shared.f32 	%f234, [%rd97+12];
	sub.f32 	%f235, %f228, %f234;
	fma.rn.f32 	%f336, %f235, %f235, %f336;
	ld.shared.f32 	%f236, [%rd97+16];
	sub.f32 	%f237, %f228, %f236;
	fma.rn.f32 	%f333, %f237, %f237, %f333;
	ld.shared.f32 	%f238, [%rd97+20];
	sub.f32 	%f239, %f228, %f238;
	fma.rn.f32 	%f330, %f239, %f239, %f330;
	ld.shared.f32 	%f240, [%rd97+24];
	sub.f32 	%f241, %f228, %f240;
	fma.rn.f32 	%f327, %f241, %f241, %f327;
	ld.shared.f32 	%f242, [%rd97+28];
	sub.f32 	%f243, %f228, %f242;
	fma.rn.f32 	%f324, %f243, %f243, %f324;
	ld.shared.f32 	%f244, [%rd97+32];
	sub.f32 	%f245, %f228, %f244;
	fma.rn.f32 	%f321, %f245, %f245, %f321;
	ld.shared.f32 	%f246, [%rd97+36];
	sub.f32 	%f247, %f228, %f246;
	fma.rn.f32 	%f318, %f247, %f247, %f318;
	ld.shared.f32 	%f248, [%rd97+40];
	sub.f32 	%f249, %f228, %f248;
	fma.rn.f32 	%f315, %f249, %f249, %f315;
	ld.shared.f32 	%f250, [%rd97+44];
	sub.f32 	%f251, %f228, %f250;
	fma.rn.f32 	%f312, %f251, %f251, %f312;
	ld.shared.f32 	%f252, [%rd97+48];
	sub.f32 	%f253, %f228, %f252;
	fma.rn.f32 	%f309, %f253, %f253, %f309;
	ld.shared.f32 	%f254, [%rd97+52];
	sub.f32 	%f255, %f228, %f254;
	fma.rn.f32 	%f306, %f255, %f255, %f306;
	ld.shared.f32 	%f256, [%rd97+56];
	sub.f32 	%f257, %f228, %f256;
	fma.rn.f32 	%f303, %f257, %f257, %f303;
	ld.shared.f32 	%f258, [%rd97+60];
	sub.f32 	%f259, %f228, %f258;
	fma.rn.f32 	%f300, %f259, %f259, %f300;
	add.s64 	%rd98, %rd98, 4;
	add.s64 	%rd97, %rd97, 64;
	add.s32 	%r111, %r110, 1;
	setp.lt.s32	%p28, %r111, %r8;
	mov.u32 	%r235, %r111;
	mov.f32 	%f299, %f300;
	mov.f32 	%f302, %f303;
	mov.f32 	%f305, %f306;
	mov.f32 	%f308, %f309;
	mov.f32 	%f311, %f312;
	mov.f32 	%f314, %f315;
	mov.f32 	%f317, %f318;
	mov.f32 	%f320, %f321;
	mov.f32 	%f323, %f324;
	mov.f32 	%f326, %f327;
	mov.f32 	%f329, %f330;
	mov.f32 	%f332, %f333;
	mov.f32 	%f335, %f336;
	mov.f32 	%f338, %f339;
	mov.f32 	%f341, %f342;
	mov.f32 	%f344, %f345;
	@%p28 bra 	BB0_45;

BB0_46:
	setp.lt.s32	%p29, %r108, %r42;
	sub.s32 	%r180, %r43, %r109;
	setp.lt.s32	%p30, %r180, 0;
	sub.s32 	%r181, %r109, %r43;
	selp.b32	%r182, %r181, %r180, %p30;
	setp.le.s32	%p31, %r182, %r6;
	and.pred  	%p32, %p29, %p31;
	setp.lt.s32	%p33, %r108, %r44;
	sub.s32 	%r183, %r45, %r109;
	setp.lt.s32	%p34, %r183, 0;
	sub.s32 	%r184, %r109, %r45;
	selp.b32	%r185, %r184, %r183, %p34;
	setp.le.s32	%p35, %r185, %r6;
	and.pred  	%p36, %p33, %p35;
	setp.lt.s32	%p37, %r108, %r46;
	sub.s32 	%r186, %r47, %r109;
	setp.lt.s32	%p38, %r186, 0;
	sub.s32 	%r187, %r109, %r47;
	selp.b32	%r188, %r187, %r186, %p38;
	setp.le.s32	%p39, %r188, %r6;
	and.pred  	%p40, %p37, %p39;
	setp.lt.s32	%p41, %r108, %r48;
	sub.s32 	%r189, %r49, %r109;
	setp.lt.s32	%p42, %r189, 0;
	sub.s32 	%r190, %r109, %r49;
	selp.b32	%r191, %r190, %r189, %p42;
	setp.le.s32	%p43, %r191, %r6;
	and.pred  	%p44, %p41, %p43;
	setp.lt.s32	%p45, %r108, %r50;
	sub.s32 	%r192, %r51, %r109;
	setp.lt.s32	%p46, %r192, 0;
	sub.s32 	%r193, %r109, %r51;
	selp.b32	%r194, %r193, %r192, %p46;
	setp.le.s32	%p47, %r194, %r6;
	and.pred  	%p48, %p45, %p47;
	setp.lt.s32	%p49, %r108, %r52;
	sub.s32 	%r195, %r53, %r109;
	setp.lt.s32	%p50, %r195, 0;
	sub.s32 	%r196, %r109, %r53;
	selp.b32	%r197, %r196, %r195, %p50;
	setp.le.s32	%p51, %r197, %r6;
	and.pred  	%p52, %p49, %p51;
	setp.lt.s32	%p53, %r108, %r54;
	sub.s32 	%r198, %r55, %r109;
	setp.lt.s32	%p54, %r198, 0;
	sub.s32 	%r199, %r109, %r55;
	selp.b32	%r200, %r199, %r198, %p54;
	setp.le.s32	%p55, %r200, %r6;
	and.pred  	%p56, %p53, %p55;
	setp.lt.s32	%p57, %r108, %r56;
	sub.s32 	%r201, %r57, %r109;
	setp.lt.s32	%p58, %r201, 0;
	sub.s32 	%r202, %r109, %r57;
	selp.b32	%r203, %r202, %r201, %p58;
	setp.le.s32	%p59, %r203, %r6;
	and.pred  	%p60, %p57, %p59;
	setp.lt.s32	%p61, %r108, %r58;
	sub.s32 	%r204, %r59, %r109;
	setp.lt.s32	%p62, %r204, 0;
	sub.s32 	%r205, %r109, %r59;
	selp.b32	%r206, %r205, %r204, %p62;
	setp.le.s32	%p63, %r206, %r6;
	and.pred  	%p64, %p61, %p63;
	setp.lt.s32	%p65, %r108, %r60;
	sub.s32 	%r207, %r61, %r109;
	setp.lt.s32	%p66, %r207, 0;
	sub.s32 	%r208, %r109, %r61;
	selp.b32	%r209, %r208, %r207, %p66;
	setp.le.s32	%p67, %r209, %r6;
	and.pred  	%p68, %p65, %p67;
	setp.lt.s32	%p69, %r108, %r62;
	sub.s32 	%r210, %r63, %r109;
	setp.lt.s32	%p70, %r210, 0;
	sub.s32 	%r211, %r109, %r63;
	selp.b32	%r212, %r211, %r210, %p70;
	setp.le.s32	%p71, %r212, %r6;
	and.pred  	%p72, %p69, %p71;
	setp.lt.s32	%p73, %r108, %r64;
	sub.s32 	%r213, %r65, %r109;
	setp.lt.s32	%p74, %r213, 0;
	sub.s32 	%r214, %r109, %r65;
	selp.b32	%r215, %r214, %r213, %p74;
	setp.le.s32	%p75, %r215, %r6;
	and.pred  	%p76, %p73, %p75;
	setp.lt.s32	%p77, %r108, %r66;
	sub.s32 	%r216, %r67, %r109;
	setp.lt.s32	%p78, %r216, 0;
	sub.s32 	%r217, %r109, %r67;
	selp.b32	%r218, %r217, %r216, %p78;
	setp.le.s32	%p79, %r218, %r6;
	and.pred  	%p80, %p77, %p79;
	setp.lt.s32	%p81, %r108, %r68;
	sub.s32 	%r219, %r69, %r109;
	setp.lt.s32	%p82, %r219, 0;
	sub.s32 	%r220, %r109, %r69;
	selp.b32	%r221, %r220, %r219, %p82;
	setp.le.s32	%p83, %r221, %r6;
	and.pred  	%p84, %p81, %p83;
	setp.lt.s32	%p85, %r108, %r70;
	sub.s32 	%r222, %r71, %r109;
	setp.lt.s32	%p86, %r222, 0;
	sub.s32 	%r223, %r109, %r71;
	selp.b32	%r224, %r223, %r222, %p86;
	setp.le.s32	%p87, %r224, %r6;
	and.pred  	%p88, %p85, %p87;
	setp.lt.s32	%p89, %r108, %r72;
	sub.s32 	%r225, %r73, %r109;
	setp.lt.s32	%p90, %r225, 0;
	sub.s32 	%r226, %r109, %r73;
	selp.b32	%r227, %r226, %r225, %p90;
	setp.le.s32	%p91, %r227, %r6;
	and.pred  	%p92, %p89, %p91;
	setp.lt.f32	%p93, %f344, %f346;
	and.pred  	%p94, %p32, %p93;
	selp.b32	%r252, %r233, %r252, %p94;
	selp.f32	%f346, %f344, %f346, %p94;
	setp.lt.f32	%p95, %f341, %f347;
	and.pred  	%p96, %p36, %p95;
	selp.b32	%r251, %r233, %r251, %p96;
	selp.f32	%f347, %f341, %f347, %p96;
	setp.lt.f32	%p97, %f338, %f348;
	and.pred  	%p98, %p40, %p97;
	selp.b32	%r250, %r233, %r250, %p98;
	selp.f32	%f348, %f338, %f348, %p98;
	setp.lt.f32	%p99, %f335, %f349;
	and.pred  	%p100, %p44, %p99;
	selp.b32	%r249, %r233, %r249, %p100;
	selp.f32	%f349, %f335, %f349, %p100;
	setp.lt.f32	%p101, %f332, %f350;
	and.pred  	%p102, %p48, %p101;
	selp.b32	%r248, %r233, %r248, %p102;
	selp.f32	%f350, %f332, %f350, %p102;
	setp.lt.f32	%p103, %f329, %f351;
	and.pred  	%p104, %p52, %p103;
	selp.b32	%r247, %r233, %r247, %p104;
	selp.f32	%f351, %f329, %f351, %p104;
	setp.lt.f32	%p105, %f326, %f352;
	and.pred  	%p106, %p56, %p105;
	selp.b32	%r246, %r233, %r246, %p106;
	selp.f32	%f352, %f326, %f352, %p106;
	setp.lt.f32	%p107, %f323, %f353;
	and.pred  	%p108, %p60, %p107;
	selp.b32	%r245, %r233, %r245, %p108;
	selp.f32	%f353, %f323, %f353, %p108;
	setp.lt.f32	%p109, %f320, %f354;
	and.pred  	%p110, %p64, %p109;
	selp.b32	%r244, %r233, %r244, %p110;
	selp.f32	%f354, %f320, %f354, %p110;
	setp.lt.f32	%p111, %f317, %f355;
	and.pred  	%p112, %p68, %p111;
	selp.b32	%r243, %r233, %r243, %p112;
	selp.f32	%f355, %f317, %f355, %p112;
	setp.lt.f32	%p113, %f314, %f356;
	and.pred  	%p114, %p72, %p113;
	selp.b32	%r242, %r233, %r242, %p114;
	selp.f32	%f356, %f314, %f356, %p114;
	setp.lt.f32	%p115, %f311, %f357;
	and.pred  	%p116, %p76, %p115;
	selp.b32	%r241, %r233, %r241, %p116;
	selp.f32	%f357, %f311, %f357, %p116;
	setp.lt.f32	%p117, %f308, %f358;
	and.pred  	%p118, %p80, %p117;
	selp.b32	%r240, %r233, %r240, %p118;
	selp.f32	%f358, %f308, %f358, %p118;
	setp.lt.f32	%p119, %f305, %f359;
	and.pred  	%p120, %p84, %p119;
	selp.b32	%r239, %r233, %r239, %p120;
	selp.f32	%f359, %f305, %f359, %p120;
	setp.lt.f32	%p121, %f302, %f360;
	and.pred  	%p122, %p88, %p121;
	selp.b32	%r238, %r233, %r238, %p122;
	selp.f32	%f360, %f302, %f360, %p122;
	setp.lt.f32	%p123, %f299, %f361;
	and.pred  	%p124, %p92, %p123;
	selp.b32	%r237, %r233, %r237, %p124;
	selp.f32	%f361, %f299, %f361, %p124;
	add.s32 	%r233, %r41, %r233;
	setp.lt.s32	%p125, %r233, %r5;
	add.s32 	%r236, %r236, 1;
	@%p125 bra 	BB0_44;

BB0_47:
	shl.b64 	%rd80, %rd5, 6;
	mov.u64 	%rd81, _Z14jrc_cuda_deltaPfPjPKfPKiS4_S4_f$__cuda_local_var_189921_34_non_const_mrDelta1_;
	add.s64 	%rd82, %rd81, %rd80;
	st.shared.f32 	[%rd82], %f346;
	mov.u64 	%rd83, _Z14jrc_cuda_deltaPfPjPKfPKiS4_S4_f$__cuda_local_var_189922_41_non_const_miNneigh1_;
	add.s64 	%rd84, %rd83, %rd80;
	st.shared.f32 	[%rd82+4], %f347;
	st.shared.f32 	[%rd82+8], %f348;
	st.shared.f32 	[%rd82+12], %f349;
	st.shared.f32 	[%rd82+16], %f350;
	st.shared.f32 	[%rd82+20], %f351;
	st.shared.f32 	[%rd82+24], %f352;
	st.shared.f32 	[%rd82+28], %f353;
	st.shared.f32 	[%rd82+32], %f354;
	st.shared.f32 	[%rd82+36], %f355;
	st.shared.f32 	[%rd82+40], %f356;
	st.shared.f32 	[%rd82+44], %f357;
	st.shared.f32 	[%rd82+48], %f358;
	st.shared.f32 	[%rd82+52], %f359;
	st.shared.f32 	[%rd82+56], %f360;
	st.shared.f32 	[%rd82+60], %f361;
	st.shared.u32 	[%rd84], %r252;
	st.shared.u32 	[%rd84+4], %r251;
	st.shared.u32 	[%rd84+8], %r250;
	st.shared.u32 	[%rd84+12], %r249;
	st.shared.u32 	[%rd84+16], %r248;
	st.shared.u32 	[%rd84+20], %r247;
	st.shared.u32 	[%rd84+24], %r246;
	st.shared.u32 	[%rd84+28], %r245;
	st.shared.u32 	[%rd84+32], %r244;
	st.shared.u32 	[%rd84+36], %r243;
	st.shared.u32 	[%rd84+40], %r242;
	st.shared.u32 	[%rd84+44], %r241;
	st.shared.u32 	[%rd84+48], %r240;
	st.shared.u32 	[%rd84+52], %r239;
	st.shared.u32 	[%rd84+56], %r238;
	st.shared.u32 	[%rd84+60], %r237;
	bar.sync 	0;
	mov.u32 	%r230, %tid.x;
	setp.gt.s32	%p126, %r230, 15;
	@%p126 bra 	BB0_64;

	mov.u32 	%r146, %ntid.x;
	setp.eq.s32	%p127, %r146, 0;
	mov.f32 	%f365, 0f7F7FF023;
	mov.u32 	%r258, %r3;
	@%p127 bra 	BB0_53;

	mov.u32 	%r231, %tid.x;
	mul.wide.s32 	%rd93, %r231, 4;
	add.s64 	%rd100, %rd83, %rd93;
	add.s64 	%rd99, %rd81, %rd93;
	mov.f32 	%f366, 0f7F7FF023;
	mov.u32 	%r253, 0;
	mov.u32 	%r259, %r3;

BB0_50:
	mov.f32 	%f362, %f366;
	mov.f32 	%f132, %f362;
	mov.u32 	%r255, %r259;
	mov.u32 	%r260, %r255;
	ld.shared.f32 	%f133, [%rd99];
	setp.geu.f32	%p128, %f133, %f132;
	mov.f32 	%f367, %f132;
	@%p128 bra 	BB0_52;

	ld.shared.u32 	%r260, [%rd100];
	mov.f32 	%f367, %f133;

BB0_52:
	mov.f32 	%f366, %f367;
	mov.u32 	%r259, %r260;
	add.s64 	%rd100, %rd100, 64;
	add.s64 	%rd99, %rd99, 64;
	add.s32 	%r253, %r253, 1;
	setp.lt.u32	%p129, %r253, %r146;
	mov.u32 	%r257, %r259;
	mov.u32 	%r258, %r257;
	mov.f32 	%f365, %f366;
	@%p129 bra 	BB0_50;

BB0_53:
	mov.u32 	%r152, %r258;
	setp.ge.s32	%p130, %r3, %r4;
	@%p130 bra 	BB0_64;

	ld.param.u64 	%rd94, [_Z14jrc_cuda_deltaPfPjPKfPKiS4_S4_f_param_0];
	cvta.to.global.u64 	%rd88, %rd94;
	setp.eq.s32	%p131, %r7, 0;
	mul.wide.s32 	%rd89, %r3, 4;
	add.s64 	%rd21, %rd88, %rd89;
	@%p131 bra 	BB0_59;

	setp.lt.f32	%p132, %f365, 0f00000000;
	@%p132 bra 	BB0_57;
	bra.uni 	BB0_56;

BB0_57:
	neg.f32 	%f368, %f365;
	bra.uni 	BB0_58;

BB0_59:
	setp.lt.f32	%p133, %f365, 0f00000000;
	@%p133 bra 	BB0_61;
	bra.uni 	BB0_60;

BB0_61:
	neg.f32 	%f369, %f365;
	bra.uni 	BB0_62;

BB0_56:
	ld.shared.f32 	%f262, [%rd6];
	div.rn.f32 	%f368, %f365, %f262;

BB0_58:
	sqrt.rn.f32 	%f263, %f368;
	st.global.f32 	[%rd21], %f263;
	bra.uni 	BB0_63;

BB0_60:
	ld.param.f32 	%f265, [_Z14jrc_cuda_deltaPfPjPKfPKiS4_S4_f_param_6];
	div.rn.f32 	%f369, %f365, %f265;

BB0_62:
	sqrt.rn.f32 	%f264, %f369;
	st.global.f32 	[%rd21], %f264;

BB0_63:
	ld.param.u64 	%rd95, [_Z14jrc_cuda_deltaPfPjPKfPKiS4_S4_f_param_1];
	cvta.to.global.u64 	%rd90, %rd95;
	add.s32 	%r229, %r152, 1;
	add.s64 	%rd92, %rd90, %rd89;
	st.global.u32 	[%rd92], %r229;

BB0_64:
	ret;
}




// ===== COMPILED SASS (sm_100) =====

	.target	sm_100

	.elftype	@"ET_EXEC"


//--------------------- .note.nv.tkinfo           --------------------------
	.section	.note.nv.tkinfo,"",@"SHT_NOTE"
	.sectionflags	@"SHF_NOTE_NV_TKINFO"
	.tkinfo
        /*0018*/ 	.word	0x00000002
        /*0030*/ 	.string	""
        /*0030*/ 	.string	"ptxas"
        /*0030*/ 	.string	"Cuda compilation tools, release 13.0, V13.0.88"
        /*0030*/ 	.string	"Build cuda_13.0.r13.0/compiler.36424714_0"
        /*0030*/ 	.string	"-arch sm_100 "



//--------------------- .note.nv.cuinfo           --------------------------
	.section	.note.nv.cuinfo,"",@"SHT_NOTE"
	.sectionflags	@"SHF_NOTE_NV_CUINFO"
        /*0018*/ 	.short	0x0002
        /*001a*/ 	.short	0x0023
        /*001c*/ 	.short	0x0082
	.zero		2


//--------------------- .nv.info                  --------------------------
	.section	.nv.info,"",@"SHT_CUDA_INFO"
	.align	4


	//----- nvinfo : EIATTR_REGCOUNT
	.align		4
        /*0000*/ 	.byte	0x04, 0x2f
        /*0002*/ 	.short	(.L_1 - .L_0)
	.align		4
.L_0:
        /*0004*/ 	.word	index@(_Z14jrc_cuda_deltaPfPjPKfPKiS4_S4_f)
        /*0008*/ 	.word	0x00000080


	//----- nvinfo : EIATTR_FRAME_SIZE
	.align		4
.L_1:
        /*000c*/ 	.byte	0x04, 0x11
        /*000e*/ 	.short	(.L_3 - .L_2)
	.align		4
.L_2:
        /*0010*/ 	.word	index@($__internal_1_$__cuda_sm3x_div_rn_noftz_f32_slowpath)
        /*0014*/ 	.word	0x00000000


	//----- nvinfo : EIATTR_FRAME_SIZE
	.align		4
.L_3:
        /*0018*/ 	.byte	0x04, 0x11
        /*001a*/ 	.short	(.L_5 - .L_4)
	.align		4
.L_4:
        /*001c*/ 	.word	index@($__internal_0_$__cuda_sm20_sqrt_rn_f32_slowpath)
        /*0020*/ 	.word	0x00000000


	//----- nvinfo : EIATTR_FRAME_SIZE
	.align		4
.L_5:
        /*0024*/ 	.byte	0x04, 0x11
        /*0026*/ 	.short	(.L_7 - .L_6)
	.align		4
.L_6:
        /*0028*/ 	.word	index@(_Z14jrc_cuda_deltaPfPjPKfPKiS4_S4_f)
        /*002c*/ 	.word	0x00000000


	//----- nvinfo : EIATTR_MIN_STACK_SIZE
	.align		4
.L_7:
        /*0030*/ 	.byte	0x04, 0x12
        /*0032*/ 	.short	(.L_9 - .L_8)
	.align		4
.L_8:
        /*0034*/ 	.word	index@(_Z14jrc_cuda_deltaPfPjPKfPKiS4_S4_f)
        /*0038*/ 	.word	0x00000000
.L_9:


//--------------------- .nv.compat                --------------------------
	.section	.nv.compat,"",@"SHT_CUDA_COMPAT_INFO"
	.align	4
        /*0000*/ 	.byte	0x02, 0x09, 0x00, 0x00, 0x02, 0x02, 0x01, 0x00, 0x02, 0x05, 0x05, 0x00, 0x03, 0x07, 0x01, 0x01
        /*0010*/ 	.byte	0x02, 0x03, 0x00, 0x00, 0x02, 0x06, 0x01, 0x00, 0x04, 0x0b, 0x08, 0x00, 0x01, 0x00, 0x00, 0x00
        /*0020*/ 	.byte	0x00, 0x00, 0x00, 0x00


//--------------------- .nv.info._Z14jrc_cuda_deltaPfPjPKfPKiS4_S4_f --------------------------
	.section	.nv.info._Z14jrc_cuda_deltaPfPjPKfPKiS4_S4_f,"",@"SHT_CUDA_INFO"
	.sectionflags	@""
	.align	4


	//----- nvinfo : EIATTR_CUDA_API_VERSION
	.align		4
        /*0000*/ 	.byte	0x04, 0x37
        /*0002*/ 	.short	(.L_11 - .L_10)
.L_10:
        /*0004*/ 	.word	0x00000082


	//----- nvinfo : EIATTR_KPARAM_INFO
	.align		4
.L_11:
        /*0008*/ 	.byte	0x04, 0x17
        /*000a*/ 	.short	(.L_13 - .L_12)
.L_12:
        /*000c*/ 	.word	0x00000000
        /*0010*/ 	.short	0x0006
        /*0012*/ 	.short	0x0030
        /*0014*/ 	.byte	0x00, 0xf0, 0x11, 0x00


	//----- nvinfo : EIATTR_KPARAM_INFO
	.align		4
.L_13:
        /*0018*/ 	.byte	0x04, 0x17
        /*001a*/ 	.short	(.L_15 - .L_14)
.L_14:
        /*001c*/ 	.word	0x00000000
        /*0020*/ 	.short	0x0005
        /*0022*/ 	.short	0x0028
        /*0024*/ 	.byte	0x00, 0xf0, 0x21, 0x00


	//----- nvinfo : EIATTR_KPARAM_INFO
	.align		4
.L_15:
        /*0028*/ 	.byte	0x04, 0x17
        /*002a*/ 	.short	(.L_17 - .L_16)
.L_16:
        /*002c*/ 	.word	0x00000000
        /*0030*/ 	.short	0x0004
        /*0032*/ 	.short	0x0020
        /*0034*/ 	.byte	0x00, 0xf0, 0x21, 0x00


	//----- nvinfo : EIATTR_KPARAM_INFO
	.align		4
.L_17:
        /*0038*/ 	.byte	0x04, 0x17
        /*003a*/ 	.short	(.L_19 - .L_18)
.L_18:
        /*003c*/ 	.word	0x00000000
        /*0040*/ 	.short	0x0003
        /*0042*/ 	.short	0x0018
        /*0044*/ 	.byte	0x00, 0xf0, 0x21, 0x00


	//----- nvinfo : EIATTR_KPARAM_INFO
	.align		4
.L_19:
        /*0048*/ 	.byte	0x04, 0x17
        /*004a*/ 	.short	(.L_21 - .L_20)
.L_20:
        /*004c*/ 	.word	0x00000000
        /*0050*/ 	.short	0x0002
        /*0052*/ 	.short	0x0010
        /*0054*/ 	.byte	0x00, 0xf0, 0x21, 0x00


	//----- nvinfo : EIATTR_KPARAM_INFO
	.align		4
.L_21:
        /*0058*/ 	.byte	0x04, 0x17
        /*005a*/ 	.short	(.L_23 - .L_22)
.L_22:
        /*005c*/ 	.word	0x00000000
        /*0060*/ 	.short	0x0001
        /*0062*/ 	.short	0x0008
        /*0064*/ 	.byte	0x00, 0xf0, 0x21, 0x00


	//----- nvinfo : EIATTR_KPARAM_INFO
	.align		4
.L_23:
        /*0068*/ 	.byte	0x04, 0x17
        /*006a*/ 	.short	(.L_25 - .L_24)
.L_24:
        /*006c*/ 	.word	0x00000000
        /*0070*/ 	.short	0x0000
        /*0072*/ 	.short	0x0000
        /*0074*/ 	.byte	0x00, 0xf0, 0x21, 0x00


	//----- nvinfo : EIATTR_SPARSE_MMA_MASK
	.align		4
.L_25:
        /*0078*/ 	.byte	0x03, 0x50
        /*007a*/ 	.short	0x0000


	//----- nvinfo : EIATTR_MAXREG_COUNT
	.align		4
        /*007c*/ 	.byte	0x03, 0x1b
        /*007e*/ 	.short	0x00ff


	//----- nvinfo : EIATTR_NUM_BARRIERS
	.align		4
        /*0080*/ 	.byte	0x02, 0x4c
        /*0082*/ 	.byte	0x01
	.zero		1


	//----- nvinfo : EIATTR_MERCURY_ISA_VERSION
	.align		4
        /*0084*/ 	.byte	0x03, 0x5f
        /*0086*/ 	.short	0x0101


	//----- nvinfo : EIATTR_VRC_CTA_INIT_COUNT
	.align		4
        /*0088*/ 	.byte	0x02, 0x4a
	.zero		1
	.zero		1


	//----- nvinfo : EIATTR_EXIT_INSTR_OFFSETS
	.align		4
        /*008c*/ 	.byte	0x04, 0x1c
        /*008e*/ 	.short	(.L_27 - .L_26)


	//   ....[0]....
.L_26:
        /*0090*/ 	.word	0x00003190


	//   ....[1]....
        /*0094*/ 	.word	0x000036f0


	//   ....[2]....
        /*0098*/ 	.word	0x00003c20


	//----- nvinfo : EIATTR_CRS_STACK_SIZE
	.align		4
.L_27:
        /*009c*/ 	.byte	0x04, 0x1e
        /*009e*/ 	.short	(.L_29 - .L_28)
.L_28:
        /*00a0*/ 	.word	0x00000000


	//----- nvinfo : EIATTR_CBANK_PARAM_SIZE
	.align		4
.L_29:
        /*00a4*/ 	.byte	0x03, 0x19
        /*00a6*/ 	.short	0x0034


	//----- nvinfo : EIATTR_PARAM_CBANK
	.align		4
        /*00a8*/ 	.byte	0x04, 0x0a
        /*00aa*/ 	.short	(.L_31 - .L_30)
	.align		4
.L_30:
        /*00ac*/ 	.word	index@(.nv.constant0._Z14jrc_cuda_deltaPfPjPKfPKiS4_S4_f)
        /*00b0*/ 	.short	0x0380
        /*00b2*/ 	.short	0x0034


	//----- nvinfo : EIATTR_SW_WAR
	.align		4
.L_31:
        /*00b4*/ 	.byte	0x04, 0x36
        /*00b6*/ 	.short	(.L_33 - .L_32)
.L_32:
        /*00b8*/ 	.word	0x00000008
.L_33:


//--------------------- .nv.callgraph             --------------------------
	.section	.nv.callgraph,"",@"SHT_CUDA_CALLGRAPH"
	.align	4
	.sectionentsize	8
	.align		4
        /*0000*/ 	.word	0x00000000
	.align		4
        /*0004*/ 	.word	0xffffffff
	.align		4
        /*0008*/ 	.word	0x00000000
	.align		4
        /*000c*/ 	.word	0xfffffffe
	.align		4
        /*0010*/ 	.word	0x00000000
	.align		4
        /*0014*/ 	.word	0xfffffffd
	.align		4
        /*0018*/ 	.word	0x00000000
	.align		4
        /*001c*/ 	.word	0xfffffffc


//--------------------- .text._Z14jrc_cuda_deltaPfPjPKfPKiS4_S4_f --------------------------
	.section	.text._Z14jrc_cuda_deltaPfPjPKfPKiS4_S4_f,"ax",@progbits
	.align	128
        .global         _Z14jrc_cuda_deltaPfPjPKfPKiS4_S4_f
        .type           _Z14jrc_cuda_deltaPfPjPKfPKiS4_S4_f,@function
        .size           _Z14jrc_cuda_deltaPfPjPKfPKiS4_S4_f,(.L_x_52 - _Z14jrc_cuda_deltaPfPjPKfPKiS4_S4_f)
        .other          _Z14jrc_cuda_deltaPfPjPKfPKiS4_S4_f,@"STO_CUDA_ENTRY STV_DEFAULT"
_Z14jrc_cuda_deltaPfPjPKfPKiS4_S4_f:
.text._Z14jrc_cuda_deltaPfPjPKfPKiS4_S4_f:
[----:B------:R-:W-:Y:S08]  /*0000*/  LDC R1, c[0x0][0x37c] ;  /* 0x0000df00ff017b82 */ /* 0x000ff00000000800 */
[----:B------:R-:W0:Y:S01]  /*0010*/  LDC.64 R12, c[0x0][0x3a8] ;  /* 0x0000ea00ff0c7b82 */ /* 0x000e220000000a00 */
[----:B------:R-:W0:Y:S02]  /*0020*/  LDCU.64 UR8, c[0x0][0x358] ;  /* 0x00006b00ff0877ac */ /* 0x000e240008000a00 */
[----:B0-----:R-:W2:Y:S05]  /*0030*/  LDG.E R95, desc[UR8][R12.64] ;  /* 0x000000080c5f7981 */ /* 0x001eaa000c1e1900 */
[----:B------:R-:W-:Y:S01]  /*0040*/  S2UR UR5, SR_CTAID.Y ;  /* 0x00000000000579c3 */ /* 0x000fe20000002600 */
[----:B------:R-:W0:Y:S01]  /*0050*/  LDCU UR4, c[0x0][0x370] ;  /* 0x00006e00ff0477ac */ /* 0x000e220008000800 */
[----:B------:R-:W1:Y:S01]  /*0060*/  S2R R11, SR_TID.X ;  /* 0x00000000000b7919 */ /* 0x000e620000002100 */
[----:B------:R-:W3:Y:S05]  /*0070*/  LDG.E R92, desc[UR8][R12.64+0x8] ;  /* 0x000008080c5c7981 */ /* 0x000eea000c1e1900 */
[----:B------:R-:W0:Y:S01]  /*0080*/  S2UR UR6, SR_CTAID.X ;  /* 0x00000000000679c3 */ /* 0x000e220000002500 */
[----:B------:R4:W5:Y:S04]  /*0090*/  LDG.E R96, desc[UR8][R12.64+0x4] ;  /* 0x000004080c607981 */ /* 0x000968000c1e1900 */
[----:B------:R4:W5:Y:S04]  /*00a0*/  LDG.E R94, desc[UR8][R12.64+0xc] ;  /* 0x00000c080c5e7981 */ /* 0x000968000c1e1900 */
[----:B------:R4:W5:Y:S01]  /*00b0*/  LDG.E R93, desc[UR8][R12.64+0x10] ;  /* 0x000010080c5d7981 */ /* 0x000962000c1e1900 */
[----:B0-----:R-:W-:Y:S01]  /*00c0*/  UIMAD UR4, UR4, UR5, UR6 ;  /* 0x00000005040472a4 */ /* 0x001fe2000f8e0206 */
[----:B-1----:R-:W-:-:S03]  /*00d0*/  ISETP.GE.AND P0, PT, R11, 0x10, PT ;  /* 0x000000100b00780c */ /* 0x002fc60003f06270 */
[----:B------:R-:W-:-:S06]  /*00e0*/  USHF.L.U32 UR4, UR4, 0x4, URZ ;  /* 0x0000000404047899 */ /* 0x000fcc00080006ff */
[----:B------:R-:W-:-:S04]  /*00f0*/  IADD3 R98, PT, PT, R11, UR4, RZ ;  /* 0x000000040b627c10 */ /* 0x000fc8000fffe0ff */
[----:B--2---:R-:W-:-:S13]  /*0100*/  ISETP.LT.AND P1, PT, R98, R95, !P0 ;  /* 0x0000005f6200720c */ /* 0x004fda0004721270 */
[----:B------:R-:W0:Y:S08]  /*0110*/  @P1 LDC.64 R4, c[0x0][0x398] ;  /* 0x0000e600ff041b82 */ /* 0x000e300000000a00 */
[----:B------:R-:W1:Y:S01]  /*0120*/  @P1 LDC.64 R14, c[0x0][0x3a0] ;  /* 0x0000e800ff0e1b82 */ /* 0x000e620000000a00 */
[----:B0-----:R-:W-:-:S06]  /*0130*/  @P1 IMAD.WIDE R4, R98, 0x4, R4 ;  /* 0x0000000462041825 */ /* 0x001fcc00078e0204 */
[----:B------:R4:W5:Y:S01]  /*0140*/  @P1 LDG.E R5, desc[UR8][R4.64] ;  /* 0x0000000804051981 */ /* 0x000962000c1e1900 */
[----:B-1----:R-:W-:-:S05]  /*0150*/  @P1 IMAD.WIDE R14, R98, 0x4, R14 ;  /* 0x00000004620e1825 */ /* 0x002fca00078e020e */
[----:B------:R4:W5:Y:S01]  /*0160*/  @P1 LDG.E R6, desc[UR8][R14.64] ;  /* 0x000000080e061981 */ /* 0x000962000c1e1900 */
[----:B------:R-:W0:Y:S01]  /*0170*/  S2R R0, SR_CgaCtaId ;  /* 0x0000000000007919 */ /* 0x000e220000008800 */
[----:B---3--:R-:W-:Y:S02]  /*0180*/  ISETP.GE.AND P2, PT, R11, R92, PT ;  /* 0x0000005c0b00720c */ /* 0x008fe40003f46270 */
[----:B------:R-:W-:-:S04]  /*0190*/  MOV R3, 0x400 ;  /* 0x0000040000037802 */ /* 0x000fc80000000f00 */
[----:B------:R-:W-:Y:S01]  /*01a0*/  @P1 IADD3 R7, PT, PT, R3, 0x40, RZ ;  /* 0x0000004003071810 */ /* 0x000fe20007ffe0ff */
[----:B------:R-:W-:Y:S01]  /*01b0*/  BSSY.RECONVERGENT B0, `(.L_x_0) ;  /* 0x000008b000007945 */ /* 0x000fe20003800200 */
[----:B------:R-:W-:Y:S02]  /*01c0*/  MOV R16, UR4 ;  /* 0x0000000400107c02 */ /* 0x000fe40008000f00 */
[C---:B0-----:R-:W-:Y:S02]  /*01d0*/  @P1 LEA R8, R0.reuse, R3, 0x18 ;  /* 0x0000000300081211 */ /* 0x041fe400078ec0ff */
[----:B------:R-:W-:-:S03]  /*01e0*/  @P1 LEA R2, R0, R7, 0x18 ;  /* 0x0000000700021211 */ /* 0x000fc600078ec0ff */
[C---:B------:R-:W-:Y:S01]  /*01f0*/  @P1 IMAD R8, R11.reuse, 0x4, R8 ;  /* 0x000000040b081824 */ /* 0x040fe200078e0208 */
[----:B------:R-:W-:Y:S01]  /*0200*/  @P1 LEA R7, R11, R2, 0x2 ;  /* 0x000000020b071211 */ /* 0x000fe200078e10ff */
[----:B----4-:R-:W-:Y:S06]  /*0210*/  @P2 BRA `(.L_x_1) ;  /* 0x0000000800102947 */ /* 0x010fec0003800000 */
[CC--:B------:R-:W-:Y:S01]  /*0220*/  ISETP.GE.AND P2, PT, R16.reuse, R95.reuse, PT ;  /* 0x0000005f1000720c */ /* 0x0c0fe20003f46270 */
[C---:B------:R-:W-:Y:S02]  /*0230*/  VIADD R4, R16.reuse, 0x1 ;  /* 0x0000000110047836 */ /* 0x040fe40000000000 */
[----:B------:R-:W-:Y:S01]  /*0240*/  HFMA2 R2, -RZ, RZ, 0, 0 ;  /* 0x00000000ff027431 */ /* 0x000fe200000001ff */
[C---:B------:R-:W-:Y:S01]  /*0250*/  IADD3 R10, PT, PT, R16.reuse, 0x2, RZ ;  /* 0x00000002100a7810 */ /* 0x040fe20007ffe0ff */
[----:B------:R-:W-:Y:S01]  /*0260*/  VIADD R26, R16, 0x3 ;  /* 0x00000003101a7836 */ /* 0x000fe20000000000 */
[----:B------:R-:W-:-:S07]  /*0270*/  ISETP.GE.AND P6, PT, R4, R95, PT ;  /* 0x0000005f0400720c */ /* 0x000fce0003fc6270 */
[----:B------:R-:W0:Y:S01]  /*0280*/  @!P2 LDC.64 R12, c[0x0][0x390] ;  /* 0x0000e400ff0cab82 */ /* 0x000e220000000a00 */
[----:B------:R-:W-:Y:S01]  /*0290*/  @!P2 IMAD R9, R92, R16, R11 ;  /* 0x000000105c09a224 */ /* 0x000fe200078e020b */
[C---:B------:R-:W-:Y:S02]  /*02a0*/  IADD3 R28, PT, PT, R16.reuse, 0x4, RZ ;  /* 0x00000004101c7810 */ /* 0x040fe40007ffe0ff */
[----:B------:R-:W-:Y:S02]  /*02b0*/  IADD3 R30, PT, PT, R16, 0x5, RZ ;  /* 0x00000005101e7810 */ /* 0x000fe40007ffe0ff */
[-C--:B------:R-:W-:Y:S02]  /*02c0*/  ISETP.GE.AND P5, PT, R10, R95.reuse, PT ;  /* 0x0000005f0a00720c */ /* 0x080fe40003fa6270 */
[-C--:B------:R-:W-:Y:S01]  /*02d0*/  ISETP.GE.AND P4, PT, R26, R95.reuse, PT ;  /* 0x0000005f1a00720c */ /* 0x080fe20003f86270 */
[----:B------:R-:W1:Y:S01]  /*02e0*/  @!P6 LDC.64 R14, c[0x0][0x390] ;  /* 0x0000e400ff0eeb82 */ /* 0x000e620000000a00 */
[----:B------:R-:W-:-:S09]  /*02f0*/  ISETP.GE.AND P3, PT, R28, R95, PT ;  /* 0x0000005f1c00720c */ /* 0x000fd20003f66270 */
[----:B------:R-:W2:Y:S01]  /*0300*/  @!P5 LDC.64 R18, c[0x0][0x390] ;  /* 0x0000e400ff12db82 */ /* 0x000ea20000000a00 */
[----:B0-----:R-:W-:-:S07]  /*0310*/  @!P2 IMAD.WIDE R12, R9, 0x4, R12 ;  /* 0x00000004090ca825 */ /* 0x001fce00078e020c */
[----:B------:R-:W0:Y:S01]  /*0320*/  @!P4 LDC.64 R20, c[0x0][0x390] ;  /* 0x0000e400ff14cb82 */ /* 0x000e220000000a00 */
[----:B------:R3:W4:Y:S01]  /*0330*/  @!P2 LDG.E R2, desc[UR8][R12.64] ;  /* 0x000000080c02a981 */ /* 0x000722000c1e1900 */
[----:B------:R-:W-:-:S06]  /*0340*/  ISETP.GE.AND P2, PT, R30, R95, PT ;  /* 0x0000005f1e00720c */ /* 0x000fcc0003f46270 */
[----:B------:R-:W0:Y:S01]  /*0350*/  @!P3 LDC.64 R22, c[0x0][0x390] ;  /* 0x0000e400ff16bb82 */ /* 0x000e220000000a00 */
[----:B---3--:R-:W-:Y:S02]  /*0360*/  @!P6 IMAD R13, R92, R4, R11 ;  /* 0x000000045c0de224 */ /* 0x008fe400078e020b */
[----:B------:R-:W-:-:S05]  /*0370*/  IMAD.MOV.U32 R4, RZ, RZ, RZ ;  /* 0x000000ffff047224 */ /* 0x000fca00078e00ff */
[----:B------:R-:W3:Y:S01]  /*0380*/  @!P2 LDC.64 R24, c[0x0][0x390] ;  /* 0x0000e400ff18ab82 */ /* 0x000ee20000000a00 */
[----:B-1----:R-:W-:-:S04]  /*0390*/  @!P6 IMAD.WIDE R12, R13, 0x4, R14 ;  /* 0x000000040d0ce825 */ /* 0x002fc800078e020e */
[C-C-:B------:R-:W-:Y:S01]  /*03a0*/  @!P5 IMAD R15, R92.reuse, R10, R11.reuse ;  /* 0x0000000a5c0fd224 */ /* 0x140fe200078e020b */
[----:B------:R1:W4:Y:S01]  /*03b0*/  @!P6 LDG.E R4, desc[UR8][R12.64] ;  /* 0x000000080c04e981 */ /* 0x000322000c1e1900 */
[C-C-:B------:R-:W-:Y:S02]  /*03c0*/  @!P4 IMAD R9, R92.reuse, R26, R11.reuse ;  /* 0x0000001a5c09c224 */ /* 0x140fe400078e020b */
[----:B------:R-:W-:Y:S02]  /*03d0*/  HFMA2 R26, -RZ, RZ, 0, 0 ;  /* 0x00000000ff1a7431 */ /* 0x000fe400000001ff */
[C-C-:B------:R-:W-:Y:S01]  /*03e0*/  @!P3 IMAD R17, R92.reuse, R28, R11.reuse ;  /* 0x0000001c5c11b224 */ /* 0x140fe200078e020b */
[----:B------:R-:W-:Y:S01]  /*03f0*/  MOV R28, RZ ;  /* 0x000000ff001c7202 */ /* 0x000fe20000000f00 */
[----:B------:R-:W-:Y:S01]  /*0400*/  @!P2 IMAD R27, R92, R30, R11 ;  /* 0x0000001e5c1ba224 */ /* 0x000fe200078e020b */
[----:B------:R-:W-:Y:S01]  /*0410*/  IADD3 R30, PT, PT, R16, 0x6, RZ ;  /* 0x00000006101e7810 */ /* 0x000fe20007ffe0ff */
[----:B--2---:R-:W-:Y:S01]  /*0420*/  @!P5 IMAD.WIDE R14, R15, 0x4, R18 ;  /* 0x000000040f0ed825 */ /* 0x004fe200078e0212 */
[----:B------:R-:W-:-:S02]  /*0430*/  MOV R10, RZ ;  /* 0x000000ff000a7202 */ /* 0x000fc40000000f00 */
[----:B------:R-:W-:Y:S01]  /*0440*/  ISETP.GE.AND P6, PT, R30, R95, PT ;  /* 0x0000005f1e00720c */ /* 0x000fe20003fc6270 */
[----:B0-----:R-:W-:-:S04]  /*0450*/  @!P4 IMAD.WIDE R18, R9, 0x4, R20 ;  /* 0x000000040912c825 */ /* 0x001fc800078e0214 */
[C---:B------:R-:W-:Y:S01]  /*0460*/  VIADD R32, R16.reuse, 0x7 ;  /* 0x0000000710207836 */ /* 0x040fe20000000000 */
[C---:B------:R-:W-:Y:S01]  /*0470*/  IADD3 R34, PT, PT, R16.reuse, 0x8, RZ ;  /* 0x0000000810227810 */ /* 0x040fe20007ffe0ff */
[----:B------:R-:W-:Y:S01]  /*0480*/  @!P3 IMAD.WIDE R20, R17, 0x4, R22 ;  /* 0x000000041114b825 */ /* 0x000fe200078e0216 */
[----:B------:R-:W-:Y:S01]  /*0490*/  IADD3 R36, PT, PT, R16, 0x9, RZ ;  /* 0x0000000910247810 */ /* 0x000fe20007ffe0ff */
[----:B------:R0:W2:Y:S02]  /*04a0*/  @!P5 LDG.E R10, desc[UR8][R14.64] ;  /* 0x000000080e0ad981 */ /* 0x0000a4000c1e1900 */
[----:B---3--:R-:W-:Y:S02]  /*04b0*/  @!P2 IMAD.WIDE R22, R27, 0x4, R24 ;  /* 0x000000041b16a825 */ /* 0x008fe400078e0218 */
[----:B------:R-:W3:Y:S01]  /*04c0*/  @!P3 LDG.E R26, desc[UR8][R20.64] ;  /* 0x00000008141ab981 */ /* 0x000ee2000c1e1900 */
[----:B-1----:R-:W1:Y:S01]  /*04d0*/  @!P6 LDC.64 R12, c[0x0][0x390] ;  /* 0x0000e400ff0ceb82 */ /* 0x002e620000000a00 */
[----:B------:R-:W-:-:S02]  /*04e0*/  IMAD.MOV.U32 R24, RZ, RZ, RZ ;  /* 0x000000ffff187224 */ /* 0x000fc400078e00ff */
[----:B------:R-:W3:Y:S01]  /*04f0*/  @!P2 LDG.E R28, desc[UR8][R22.64] ;  /* 0x00000008161ca981 */ /* 0x000ee2000c1e1900 */
[-C--:B------:R-:W-:Y:S01]  /*0500*/  ISETP.GE.AND P2, PT, R32, R95.reuse, PT ;  /* 0x0000005f2000720c */ /* 0x080fe20003f46270 */
[----:B------:R-:W-:Y:S01]  /*0510*/  VIADD R38, R16, 0xa ;  /* 0x0000000a10267836 */ /* 0x000fe20000000000 */
[-C--:B------:R-:W-:Y:S01]  /*0520*/  ISETP.GE.AND P3, PT, R34, R95.reuse, PT ;  /* 0x0000005f2200720c */ /* 0x080fe20003f66270 */
[----:B------:R0:W3:Y:S01]  /*0530*/  @!P4 LDG.E R24, desc[UR8][R18.64] ;  /* 0x000000081218c981 */ /* 0x0000e2000c1e1900 */
[-C--:B------:R-:W-:Y:S02]  /*0540*/  ISETP.GE.AND P4, PT, R36, R95.reuse, PT ;  /* 0x0000005f2400720c */ /* 0x080fe40003f86270 */
[----:B------:R-:W-:-:S07]  /*0550*/  ISETP.GE.AND P5, PT, R38, R95, PT ;  /* 0x0000005f2600720c */ /* 0x000fce0003fa6270 */
[----:B0-----:R-:W0:Y:S08]  /*0560*/  @!P2 LDC.64 R14, c[0x0][0x390] ;  /* 0x0000e400ff0eab82 */ /* 0x001e300000000a00 */
[----:B------:R-:W0:Y:S08]  /*0570*/  @!P3 LDC.64 R18, c[0x0][0x390] ;  /* 0x0000e400ff12bb82 */ /* 0x000e300000000a00 */
[----:B------:R-:W0:Y:S08]  /*0580*/  @!P4 LDC.64 R20, c[0x0][0x390] ;  /* 0x0000e400ff14cb82 */ /* 0x000e300000000a00 */
[----:B------:R-:W0:Y:S01]  /*0590*/  @!P5 LDC.64 R22, c[0x0][0x390] ;  /* 0x0000e400ff16db82 */ /* 0x000e220000000a00 */
[----:B------:R-:W-:-:S04]  /*05a0*/  @!P6 IMAD R9, R92, R30, R11 ;  /* 0x0000001e5c09e224 */ /* 0x000fc800078e020b */
[----:B-1----:R-:W-:-:S04]  /*05b0*/  @!P6 IMAD.WIDE R12, R9, 0x4, R12 ;  /* 0x00000004090ce825 */ /* 0x002fc800078e020c */
[C-C-:B------:R-:W-:Y:S01]  /*05c0*/  @!P2 IMAD R9, R92.reuse, R32, R11.reuse ;  /* 0x000000205c09a224 */ /* 0x140fe200078e020b */
[----:B------:R-:W-:Y:S01]  /*05d0*/  MOV R32, RZ ;  /* 0x000000ff00207202 */ /* 0x000fe20000000f00 */
[----:B------:R-:W-:Y:S02]  /*05e0*/  @!P4 IMAD R25, R92, R36, R11 ;  /* 0x000000245c19c224 */ /* 0x000fe400078e020b */
[----:B------:R-:W-:Y:S02]  /*05f0*/  HFMA2 R30, -RZ, RZ, 0, 0 ;  /* 0x00000000ff1e7431 */ /* 0x000fe400000001ff */
[----:B0-----:R-:W-:-:S04]  /*0600*/  @!P2 IMAD.WIDE R14, R9, 0x4, R14 ;  /* 0x00000004090ea825 */ /* 0x001fc800078e020e */
[----:B------:R-:W-:Y:S02]  /*0610*/  HFMA2 R36, -RZ, RZ, 0, 0 ;  /* 0x00000000ff247431 */ /* 0x000fe400000001ff */
[C-C-:B------:R-:W-:Y:S01]  /*0620*/  @!P3 IMAD R17, R92.reuse, R34, R11.reuse ;  /* 0x000000225c11b224 */ /* 0x140fe200078e020b */
[----:B------:R-:W3:Y:S01]  /*0630*/  @!P2 LDG.E R32, desc[UR8][R14.64] ;  /* 0x000000080e20a981 */ /* 0x000ee2000c1e1900 */
[----:B------:R-:W-:Y:S02]  /*0640*/  @!P5 IMAD R9, R92, R38, R11 ;  /* 0x000000265c09d224 */ /* 0x000fe400078e020b */
[C---:B------:R-:W-:Y:S01]  /*0650*/  VIADD R40, R16.reuse, 0xb ;  /* 0x0000000b10287836 */ /* 0x040fe20000000000 */
[----:B------:R-:W-:Y:S01]  /*0660*/  MOV R38, RZ ;  /* 0x000000ff00267202 */ /* 0x000fe20000000f00 */
[----:B------:R-:W-:Y:S01]  /*0670*/  IMAD.MOV.U32 R34, RZ, RZ, RZ ;  /* 0x000000ffff227224 */ /* 0x000fe200078e00ff */
[----:B------:R-:W-:Y:S01]  /*0680*/  IADD3 R42, PT, PT, R16, 0xc, RZ ;  /* 0x0000000c102a7810 */ /* 0x000fe20007ffe0ff */
[----:B------:R-:W-:Y:S01]  /*0690*/  @!P3 IMAD.WIDE R18, R17, 0x4, R18 ;  /* 0x000000041112b825 */ /* 0x000fe200078e0212 */
[-C--:B------:R-:W-:Y:S01]  /*06a0*/  ISETP.GE.AND P2, PT, R40, R95.reuse, PT ;  /* 0x0000005f2800720c */ /* 0x080fe20003f46270 */
[----:B------:R0:W3:Y:S02]  /*06b0*/  @!P6 LDG.E R30, desc[UR8][R12.64] ;  /* 0x000000080c1ee981 */ /* 0x0000e4000c1e1900 */
[----:B------:R-:W-:Y:S01]  /*06c0*/  @!P4 IMAD.WIDE R20, R25, 0x4, R20 ;  /* 0x000000041914c825 */ /* 0x000fe200078e0214 */
[C---:B------:R-:W-:Y:S01]  /*06d0*/  IADD3 R44, PT, PT, R16.reuse, 0xd, RZ ;  /* 0x0000000d102c7810 */ /* 0x040fe20007ffe0ff */
[----:B------:R1:W3:Y:S02]  /*06e0*/  @!P3 LDG.E R34, desc[UR8][R18.64] ;  /* 0x000000081222b981 */ /* 0x0002e4000c1e1900 */
[----:B------:R-:W-:Y:S01]  /*06f0*/  @!P5 IMAD.WIDE R22, R9, 0x4, R22 ;  /* 0x000000040916d825 */ /* 0x000fe200078e0216 */
[C---:B------:R-:W-:Y:S01]  /*0700*/  IADD3 R48, PT, PT, R16.reuse, 0xf, RZ ;  /* 0x0000000f10307810 */ /* 0x040fe20007ffe0ff */
[----:B------:R1:W3:Y:S02]  /*0710*/  @!P4 LDG.E R36, desc[UR8][R20.64] ;  /* 0x000000081424c981 */ /* 0x0002e4000c1e1900 */
[----:B------:R-:W-:Y:S01]  /*0720*/  VIADD R46, R16, 0xe ;  /* 0x0000000e102e7836 */ /* 0x000fe20000000000 */
[-C--:B------:R-:W-:Y:S01]  /*0730*/  ISETP.GE.AND P3, PT, R42, R95.reuse, PT ;  /* 0x0000005f2a00720c */ /* 0x080fe20003f66270 */
[----:B------:R1:W3:Y:S01]  /*0740*/  @!P5 LDG.E R38, desc[UR8][R22.64] ;  /* 0x000000081626d981 */ /* 0x0002e2000c1e1900 */
[-C--:B------:R-:W-:Y:S01]  /*0750*/  ISETP.GE.AND P4, PT, R44, R95.reuse, PT ;  /* 0x0000005f2c00720c */ /* 0x080fe20003f86270 */
[----:B0-----:R-:W0:Y:S01]  /*0760*/  @!P2 LDC.64 R12, c[0x0][0x390] ;  /* 0x0000e400ff0cab82 */ /* 0x001e220000000a00 */
[----:B------:R-:W-:-:S02]  /*0770*/  ISETP.GE.AND P5, PT, R46, R95, PT ;  /* 0x0000005f2e00720c */ /* 0x000fc40003fa6270 */
[----:B------:R-:W-:-:S07]  /*0780*/  ISETP.GE.AND P6, PT, R48, R95, PT ;  /* 0x0000005f3000720c */ /* 0x000fce0003fc6270 */
[----:B------:R-:W0:Y:S08]  /*0790*/  @!P3 LDC.64 R14, c[0x0][0x390] ;  /* 0x0000e400ff0ebb82 */ /* 0x000e300000000a00 */
[----:B-1----:R-:W1:Y:S08]  /*07a0*/  @!P4 LDC.64 R18, c[0x0][0x390] ;  /* 0x0000e400ff12cb82 */ /* 0x002e700000000a00 */
[----:B------:R-:W1:Y:S08]  /*07b0*/  @!P5 LDC.64 R20, c[0x0][0x390] ;  /* 0x0000e400ff14db82 */ /* 0x000e700000000a00 */
[----:B------:R-:W1:Y:S01]  /*07c0*/  @!P6 LDC.64 R22, c[0x0][0x390] ;  /* 0x0000e400ff16eb82 */ /* 0x000e620000000a00 */
[----:B------:R-:W-:-:S02]  /*07d0*/  @!P2 IMAD R9, R92, R40, R11 ;  /* 0x000000285c09a224 */ /* 0x000fc400078e020b */
[----:B------:R-:W-:Y:S02]  /*07e0*/  HFMA2 R40, -RZ, RZ, 0, 0 ;  /* 0x00000000ff287431 */ /* 0x000fe400000001ff */
[----:B------:R-:W-:Y:S02]  /*07f0*/  @!P5 IMAD R25, R92, R46, R11 ;  /* 0x0000002e5c19d224 */ /* 0x000fe400078e020b */
[----:B------:R-:W-:Y:S02]  /*0800*/  HFMA2 R46, -RZ, RZ, 0, 0 ;  /* 0x00000000ff2e7431 */ /* 0x000fe400000001ff */
[----:B0-----:R-:W-:-:S04]  /*0810*/  @!P2 IMAD.WIDE R12, R9, 0x4, R12 ;  /* 0x00000004090ca825 */ /* 0x001fc800078e020c */
[C-C-:B------:R-:W-:Y:S02]  /*0820*/  @!P3 IMAD R9, R92.reuse, R42, R11.reuse ;  /* 0x0000002a5c09b224 */ /* 0x140fe400078e020b */
[C-C-:B------:R-:W-:Y:S02]  /*0830*/  @!P4 IMAD R17, R92.reuse, R44, R11.reuse ;  /* 0x0000002c5c11c224 */ /* 0x140fe400078e020b */
[----:B------:R-:W-:Y:S01]  /*0840*/  @!P6 IMAD R27, R92, R48, R11 ;  /* 0x000000305c1be224 */ /* 0x000fe200078e020b */
[----:B------:R-:W-:Y:S01]  /*0850*/  MOV R44, RZ ;  /* 0x000000ff002c7202 */ /* 0x000fe20000000f00 */
[----:B------:R-:W-:Y:S01]  /*0860*/  IMAD.MOV.U32 R42, RZ, RZ, RZ ;  /* 0x000000ffff2a7224 */ /* 0x000fe200078e00ff */
[----:B------:R-:W3:Y:S01]  /*0870*/  @!P2 LDG.E R40, desc[UR8][R12.64] ;  /* 0x000000080c28a981 */ /* 0x000ee2000c1e1900 */
[----:B------:R-:W-:Y:S02]  /*0880*/  IMAD.MOV.U32 R48, RZ, RZ, RZ ;  /* 0x000000ffff307224 */ /* 0x000fe400078e00ff */
[----:B------:R-:W-:-:S04]  /*0890*/  @!P3 IMAD.WIDE R14, R9, 0x4, R14 ;  /* 0x00000004090eb825 */ /* 0x000fc800078e020e */
[----:B-1----:R-:W-:Y:S01]  /*08a0*/  @!P4 IMAD.WIDE R18, R17, 0x4, R18 ;  /* 0x000000041112c825 */ /* 0x002fe200078e0212 */
[----:B------:R-:W3:Y:S03]  /*08b0*/  @!P3 LDG.E R42, desc[UR8][R14.64] ;  /* 0x000000080e2ab981 */ /* 0x000ee6000c1e1900 */
[----:B------:R-:W-:Y:S01]  /*08c0*/  @!P5 IMAD.WIDE R20, R25, 0x4, R20 ;  /* 0x000000041914d825 */ /* 0x000fe200078e0214 */
[----:B------:R-:W3:Y:S03]  /*08d0*/  @!P4 LDG.E R44, desc[UR8][R18.64] ;  /* 0x00000008122cc981 */ /* 0x000ee6000c1e1900 */
[----:B------:R-:W-:Y:S01]  /*08e0*/  @!P6 IMAD.WIDE R22, R27, 0x4, R22 ;  /* 0x000000041b16e825 */ /* 0x000fe200078e0216 */
[----:B------:R-:W3:Y:S04]  /*08f0*/  @!P5 LDG.E R46, desc[UR8][R20.64] ;  /* 0x00000008142ed981 */ /* 0x000ee8000c1e1900 */
[----:B------:R-:W3:Y:S01]  /*0900*/  @!P6 LDG.E R48, desc[UR8][R22.64] ;  /* 0x000000081630e981 */ /* 0x000ee2000c1e1900 */
[----:B------:R-:W0:Y:S01]  /*0910*/  S2UR UR5, SR_CgaCtaId ;  /* 0x00000000000579c3 */ /* 0x000e220000008800 */
[----:B------:R-:W-:-:S02]  /*0920*/  UMOV UR4, 0x400 ;  /* 0x0000040000047882 */ /* 0x000fc40000000000 */
[----:B------:R-:W-:-:S04]  /*0930*/  UIADD3 UR4, UPT, UPT, UR4, 0x80, URZ ;  /* 0x0000008004047890 */ /* 0x000fc8000fffe0ff */
[----:B0-----:R-:W-:-:S06]  /*0940*/  ULEA UR4, UR5, UR4, 0x18 ;  /* 0x0000000405047291 */ /* 0x001fcc000f8ec0ff */
[----:B------:R-:W-:-:S05]  /*0950*/  LEA R9, R11, UR4, 0x6 ;  /* 0x000000040b097c11 */ /* 0x000fca000f8e30ff */
[----:B----4-:R0:W-:Y:S04]  /*0960*/  STS [R9], R2 ;  /* 0x0000000209007388 */ /* 0x0101e80000000800 */
[----:B------:R0:W-:Y:S04]  /*0970*/  STS [R9+0x4], R4 ;  /* 0x0000040409007388 */ /* 0x0001e80000000800 */
[----:B--2---:R0:W-:Y:S04]  /*0980*/  STS [R9+0x8], R10 ;  /* 0x0000080a09007388 */ /* 0x0041e80000000800 */
[----:B---3--:R0:W-:Y:S04]  /*0990*/  STS [R9+0x10], R26 ;  /* 0x0000101a09007388 */ /* 0x0081e80000000800 */
[----:B------:R0:W-:Y:S04]  /*09a0*/  STS [R9+0x14], R28 ;  /* 0x0000141c09007388 */ /* 0x0001e80000000800 */
        /* <DEDUP_REMOVED lines=10> */
[----:B------:R0:W-:Y:S02]  /*0a50*/  STS [R9+0x3c], R48 ;  /* 0x00003c3009007388 */ /* 0x0001e40000000800 */
.L_x_1:
[----:B------:R-:W-:Y:S05]  /*0a60*/  BSYNC.RECONVERGENT B0 ;  /* 0x0000000000007941 */ /* 0x000fea0003800200 */
.L_x_0:
[----:B-----5:R1:W-:Y:S01]  /*0a70*/  @P1 STS [R8], R5 ;  /* 0x0000000508001388 */ /* 0x0203e20000000800 */
[----:B------:R-:W-:Y:S01]  /*0a80*/  ISETP.EQ.AND P0, PT, R93, 0x1, !P0 ;  /* 0x000000015d00780c */ /* 0x000fe20004702270 */
[----:B------:R-:W-:Y:S01]  /*0a90*/  BSSY.RECONVERGENT B0, `(.L_x_2) ;  /* 0x0000034000007945 */ /* 0x000fe20003800200 */
[----:B0-----:R-:W-:Y:S01]  /*0aa0*/  IADD3 R9, PT, PT, R3, 0x4bc0, RZ ;  /* 0x00004bc003097810 */ /* 0x001fe20007ffe0ff */
[----:B------:R1:W-:Y:S01]  /*0ab0*/  @P1 STS [R7], R6 ;  /* 0x0000000607001388 */ /* 0x0003e20000000800 */
[----:B------:R-:W-:Y:S02]  /*0ac0*/  MOV R2, R11 ;  /* 0x0000000b00027202 */ /* 0x000fe40000000f00 */
[----:B------:R-:W-:Y:S02]  /*0ad0*/  LEA R4, R0, R9, 0x18 ;  /* 0x0000000900047211 */ /* 0x000fe400078ec0ff */
[----:B------:R-:W-:-:S03]  /*0ae0*/  IADD3 R17, PT, PT, R16, 0x1, RZ ;  /* 0x0000000110117810 */ /* 0x000fc60007ffe0ff */
[----:B------:R-:W-:Y:S02]  /*0af0*/  IMAD R4, R11, 0x4, R4 ;  /* 0x000000040b047824 */ /* 0x000fe400078e0204 */
[----:B-1----:R-:W-:Y:S05]  /*0b00*/  @!P0 BRA `(.L_x_3) ;  /* 0x0000000000b08947 */ /* 0x002fea0003800000 */
[----:B------:R0:W-:Y:S01]  /*0b10*/  STS [R4], RZ ;  /* 0x000000ff04007388 */ /* 0x0001e20000000800 */
[----:B------:R-:W-:Y:S01]  /*0b20*/  ISETP.GE.AND P0, PT, R92, 0x1, PT ;  /* 0x000000015c00780c */ /* 0x000fe20003f06270 */
[----:B------:R-:W-:-:S12]  /*0b30*/  HFMA2 R5, -RZ, RZ, 0, 0 ;  /* 0x00000000ff057431 */ /* 0x000fd800000001ff */
[----:B0-----:R-:W-:Y:S05]  /*0b40*/  @!P0 BRA `(.L_x_4) ;  /* 0x0000000000948947 */ /* 0x001fea0003800000 */
[----:B------:R-:W-:Y:S01]  /*0b50*/  UMOV UR4, URZ ;  /* 0x000000ff00047c82 */ /* 0x000fe20008000000 */
[----:B------:R-:W-:Y:S01]  /*0b60*/  IADD3 R5, PT, PT, R3, 0x80, RZ ;  /* 0x0000008003057810 */ /* 0x000fe20007ffe0ff */
[----:B------:R-:W-:Y:S01]  /*0b70*/  VIADD R6, R92, -UR4 ;  /* 0x800000045c067c36 */ /* 0x000fe20008000000 */
[----:B------:R-:W-:-:S04]  /*0b80*/  PLOP3.LUT P0, PT, PT, PT, PT, 0x80, 0x8 ;  /* 0x000000000008781c */ /* 0x000fc80003f0f070 */
[----:B------:R-:W-:Y:S02]  /*0b90*/  ISETP.GT.AND P1, PT, R6, 0x3, PT ;  /* 0x000000030600780c */ /* 0x000fe40003f24270 */
[----:B------:R-:W-:Y:S02]  /*0ba0*/  LEA R6, R0, R5, 0x18 ;  /* 0x0000000500067211 */ /* 0x000fe400078ec0ff */
[----:B------:R-:W-:-:S03]  /*0bb0*/  MOV R5, RZ ;  /* 0x000000ff00057202 */ /* 0x000fc60000000f00 */
[----:B------:R-:W-:-:S06]  /*0bc0*/  IMAD R7, R11, 0x4, R6 ;  /* 0x000000040b077824 */ /* 0x000fcc00078e0206 */
[----:B------:R-:W-:Y:S05]  /*0bd0*/  @!P1 BRA `(.L_x_5) ;  /* 0x0000000000389947 */ /* 0x000fea0003800000 */
[----:B------:R-:W-:Y:S01]  /*0be0*/  PLOP3.LUT P0, PT, PT, PT, PT, 0x8, 0x80 ;  /* 0x000000000080781c */ /* 0x000fe20003f0e170 */
[----:B------:R-:W-:-:S12]  /*0bf0*/  VIADD R9, R92, 0xfffffffd ;  /* 0xfffffffd5c097836 */ /* 0x000fd80000000000 */
.L_x_6:
[----:B------:R-:W0:Y:S01]  /*0c00*/  LDS R6, [R7] ;  /* 0x0000000007067984 */ /* 0x000e220000000800 */
[----:B------:R-:W-:-:S03]  /*0c10*/  UIADD3 UR4, UPT, UPT, UR4, 0x4, URZ ;  /* 0x0000000404047890 */ /* 0x000fc6000fffe0ff */
[----:B------:R-:W1:Y:S03]  /*0c20*/  LDS R8, [R7+0x40] ;  /* 0x0000400007087984 */ /* 0x000e660000000800 */
[----:B------:R-:W-:Y:S01]  /*0c30*/  ISETP.LE.AND P1, PT, R9, UR4, PT ;  /* 0x0000000409007c0c */ /* 0x000fe2000bf23270 */
[----:B------:R-:W2:Y:S04]  /*0c40*/  LDS R10, [R7+0x80] ;  /* 0x00008000070a7984 */ /* 0x000ea80000000800 */
[----:B------:R3:W4:Y:S02]  /*0c50*/  LDS R12, [R7+0xc0] ;  /* 0x0000c000070c7984 */ /* 0x0007240000000800 */
[----:B---3--:R-:W-:Y:S01]  /*0c60*/  IADD3 R7, PT, PT, R7, 0x100, RZ ;  /* 0x0000010007077810 */ /* 0x008fe20007ffe0ff */
[----:B0-----:R-:W-:-:S04]  /*0c70*/  FFMA R5, R6, R6, R5 ;  /* 0x0000000606057223 */ /* 0x001fc80000000005 */
[----:B-1----:R-:W-:-:S04]  /*0c80*/  FFMA R5, R8, R8, R5 ;  /* 0x0000000808057223 */ /* 0x002fc80000000005 */
[----:B--2---:R-:W-:-:S04]  /*0c90*/  FFMA R5, R10, R10, R5 ;  /* 0x0000000a0a057223 */ /* 0x004fc80000000005 */
[----:B----4-:R-:W-:Y:S01]  /*0ca0*/  FFMA R5, R12, R12, R5 ;  /* 0x0000000c0c057223 */ /* 0x010fe20000000005 */
[----:B------:R-:W-:Y:S06]  /*0cb0*/  @!P1 BRA `(.L_x_6) ;  /* 0xfffffffc00d09947 */ /* 0x000fec000383ffff */
.L_x_5:
[----:B------:R-:W-:-:S04]  /*0cc0*/  IADD3 R6, PT, PT, R92, -UR4, RZ ;  /* 0x800000045c067c10 */ /* 0x000fc8000fffe0ff */
[----:B------:R-:W-:-:S13]  /*0cd0*/  ISETP.GT.AND P1, PT, R6, 0x1, PT ;  /* 0x000000010600780c */ /* 0x000fda0003f24270 */
[----:B------:R-:W-:Y:S05]  /*0ce0*/  @!P1 BRA `(.L_x_7) ;  /* 0x00000000001c9947 */ /* 0x000fea0003800000 */
[----:B------:R-:W0:Y:S01]  /*0cf0*/  LDS R6, [R7] ;  /* 0x0000000007067984 */ /* 0x000e220000000800 */
[----:B------:R-:W-:Y:S01]  /*0d00*/  PLOP3.LUT P0, PT, PT, PT, PT, 0x8, 0x80 ;  /* 0x000000000080781c */ /* 0x000fe20003f0e170 */
[----:B------:R-:W-:Y:S02]  /*0d10*/  UIADD3 UR4, UPT, UPT, UR4, 0x2, URZ ;  /* 0x0000000204047890 */ /* 0x000fe4000fffe0ff */
[----:B------:R1:W2:Y:S02]  /*0d20*/  LDS R8, [R7+0x40] ;  /* 0x0000400007087984 */ /* 0x0002a40000000800 */
[----:B-1----:R-:W-:Y:S02]  /*0d30*/  VIADD R7, R7, 0x80 ;  /* 0x0000008007077836 */ /* 0x002fe40000000000 */
[----:B0-----:R-:W-:-:S04]  /*0d40*/  FFMA R5, R6, R6, R5 ;  /* 0x0000000606057223 */ /* 0x001fc80000000005 */
[----:B--2---:R-:W-:-:S07]  /*0d50*/  FFMA R5, R8, R8, R5 ;  /* 0x0000000808057223 */ /* 0x004fce0000000005 */
.L_x_7:
[----:B------:R-:W-:-:S13]  /*0d60*/  ISETP.GT.OR P0, PT, R92, UR4, P0 ;  /* 0x000000045c007c0c */ /* 0x000fda0008704670 */
[----:B------:R-:W0:Y:S02]  /*0d70*/  @P0 LDS R6, [R7] ;  /* 0x0000000007060984 */ /* 0x000e240000000800 */
[----:B0-----:R-:W-:-:S05]  /*0d80*/  @P0 FFMA R5, R6, R6, R5 ;  /* 0x0000000606050223 */ /* 0x001fca0000000005 */
[----:B------:R0:W-:Y:S02]  /*0d90*/  STS [R4], R5 ;  /* 0x0000000504007388 */ /* 0x0001e40000000800 */
.L_x_4:
[----:B------:R-:W0:Y:S02]  /*0da0*/  LDCU UR4, c[0x0][0x3b0] ;  /* 0x00007600ff0477ac */ /* 0x000e240008000800 */
[----:B0-----:R-:W-:-:S05]  /*0db0*/  FMUL R5, R5, UR4 ;  /* 0x0000000405057c20 */ /* 0x001fca0008400000 */
[----:B------:R0:W-:Y:S02]  /*0dc0*/  STS [R4], R5 ;  /* 0x0000000504007388 */ /* 0x0001e40000000800 */
.L_x_3:
[----:B------:R-:W-:Y:S05]  /*0dd0*/  BSYNC.RECONVERGENT B0 ;  /* 0x0000000000007941 */ /* 0x000fea0003800200 */
.L_x_2:
[----:B------:R-:W-:Y:S01]  /*0de0*/  ISETP.GE.AND P0, PT, R11, R96, PT ;  /* 0x000000600b00720c */ /* 0x000fe20003f06270 */
[----:B------:R-:W-:Y:S01]  /*0df0*/  BAR.SYNC.DEFER_BLOCKING 0x0 ;  /* 0x0000000000007b1d */ /* 0x000fe20000010000 */
[C---:B------:R-:W-:Y:S01]  /*0e00*/  IADD3 R18, PT, PT, R16.reuse, 0x2, RZ ;  /* 0x0000000210127810 */ /* 0x040fe20007ffe0ff */
[C---:B------:R-:W-:Y:S01]  /*0e10*/  VIADD R36, R16.reuse, 0x4 ;  /* 0x0000000410247836 */ /* 0x040fe20000000000 */
[C---:B------:R-:W-:Y:S01]  /*0e20*/  IADD3 R19, PT, PT, R16.reuse, 0x3, RZ ;  /* 0x0000000310137810 */ /* 0x040fe20007ffe0ff */
[C---:B------:R-:W-:Y:S01]  /*0e30*/  VIADD R39, R16.reuse, 0x7 ;  /* 0x0000000710277836 */ /* 0x040fe20000000000 */
[C---:B------:R-:W-:Y:S01]  /*0e40*/  IADD3 R37, PT, PT, R16.reuse, 0x5, RZ ;  /* 0x0000000510257810 */ /* 0x040fe20007ffe0ff */
[----:B------:R-:W-:Y:S01]  /*0e50*/  BSSY.RECONVERGENT B0, `(.L_x_8) ;  /* 0x0000221000007945 */ /* 0x000fe20003800200 */
[C---:B------:R-:W-:Y:S01]  /*0e60*/  IADD3 R38, PT, PT, R16.reuse, 0x6, RZ ;  /* 0x0000000610267810 */ /* 0x040fe20007ffe0ff */
[C---:B------:R-:W-:Y:S01]  /*0e70*/  VIADD R42, R16.reuse, 0xa ;  /* 0x0000000a102a7836 */ /* 0x040fe20000000000 */
[C---:B------:R-:W-:Y:S01]  /*0e80*/  IADD3 R40, PT, PT, R16.reuse, 0x8, RZ ;  /* 0x0000000810287810 */ /* 0x040fe20007ffe0ff */
[C---:B------:R-:W-:Y:S01]  /*0e90*/  VIADD R45, R16.reuse, 0xd ;  /* 0x0000000d102d7836 */ /* 0x040fe20000000000 */
[C---:B------:R-:W-:Y:S01]  /*0ea0*/  IADD3 R41, PT, PT, R16.reuse, 0x9, RZ ;  /* 0x0000000910297810 */ /* 0x040fe20007ffe0ff */
[----:B------:R-:W-:Y:S01]  /*0eb0*/  IMAD.MOV.U32 R23, RZ, RZ, 0x7f7ff023 ;  /* 0x7f7ff023ff177424 */ /* 0x000fe200078e00ff */
[C---:B------:R-:W-:Y:S01]  /*0ec0*/  IADD3 R43, PT, PT, R16.reuse, 0xb, RZ ;  /* 0x0000000b102b7810 */ /* 0x040fe20007ffe0ff */
[----:B------:R-:W-:Y:S01]  /*0ed0*/  IMAD.MOV.U32 R20, RZ, RZ, 0x7f7ff023 ;  /* 0x7f7ff023ff147424 */ /* 0x000fe200078e00ff */
[C---:B------:R-:W-:Y:S01]  /*0ee0*/  IADD3 R44, PT, PT, R16.reuse, 0xc, RZ ;  /* 0x0000000c102c7810 */ /* 0x040fe20007ffe0ff */
[----:B------:R-:W-:Y:S01]  /*0ef0*/  IMAD.MOV.U32 R25, RZ, RZ, 0x7f7ff023 ;  /* 0x7f7ff023ff197424 */ /* 0x000fe200078e00ff */
[C---:B------:R-:W-:Y:S01]  /*0f00*/  IADD3 R46, PT, PT, R16.reuse, 0xe, RZ ;  /* 0x0000000e102e7810 */ /* 0x040fe20007ffe0ff */
[----:B------:R-:W-:Y:S01]  /*0f10*/  IMAD.MOV.U32 R30, RZ, RZ, 0x7f7ff023 ;  /* 0x7f7ff023ff1e7424 */ /* 0x000fe200078e00ff */
[----:B------:R-:W-:Y:S01]  /*0f20*/  IADD3 R47, PT, PT, R16, 0xf, RZ ;  /* 0x0000000f102f7810 */ /* 0x000fe20007ffe0ff */
[----:B------:R-:W-:Y:S01]  /*0f30*/  IMAD.MOV.U32 R35, RZ, RZ, 0x7f7ff023 ;  /* 0x7f7ff023ff237424 */ /* 0x000fe200078e00ff */
[----:B------:R-:W-:Y:S01]  /*0f40*/  MOV R22, 0x7f7ff023 ;  /* 0x7f7ff02300167802 */ /* 0x000fe20000000f00 */
[----:B------:R-:W-:Y:S01]  /*0f50*/  IMAD.MOV.U32 R32, RZ, RZ, 0x7f7ff023 ;  /* 0x7f7ff023ff207424 */ /* 0x000fe200078e00ff */
[----:B------:R-:W-:-:S02]  /*0f60*/  MOV R21, 0x7f7ff023 ;  /* 0x7f7ff02300157802 */ /* 0x000fc40000000f00 */
[----:B------:R-:W-:Y:S02]  /*0f70*/  MOV R27, 0x7f7ff023 ;  /* 0x7f7ff023001b7802 */ /* 0x000fe40000000f00 */
[----:B------:R-:W-:Y:S02]  /*0f80*/  MOV R26, 0x7f7ff023 ;  /* 0x7f7ff023001a7802 */ /* 0x000fe40000000f00 */
[----:B------:R-:W-:Y:S02]  /*0f90*/  MOV R24, 0x7f7ff023 ;  /* 0x7f7ff02300187802 */ /* 0x000fe40000000f00 */
[----:B------:R-:W-:Y:S02]  /*0fa0*/  MOV R31, 0x7f7ff023 ;  /* 0x7f7ff023001f7802 */ /* 0x000fe40000000f00 */
[----:B------:R-:W-:Y:S02]  /*0fb0*/  MOV R29, 0x7f7ff023 ;  /* 0x7f7ff023001d7802 */ /* 0x000fe40000000f00 */
[----:B------:R-:W-:-:S02]  /*0fc0*/  MOV R28, 0x7f7ff023 ;  /* 0x7f7ff023001c7802 */ /* 0x000fc40000000f00 */
[----:B------:R-:W-:Y:S02]  /*0fd0*/  MOV R34, 0x7f7ff023 ;  /* 0x7f7ff02300227802 */ /* 0x000fe40000000f00 */
[----:B------:R-:W-:Y:S01]  /*0fe0*/  MOV R33, 0x7f7ff023 ;  /* 0x7f7ff02300217802 */ /* 0x000fe20000000f00 */
[----:B------:R-:W-:Y:S06]  /*0ff0*/  @P0 BRA `(.L_x_9) ;  /* 0x0000002000180947 */ /* 0x000fec0003800000 */
[----:B------:R-:W-:Y:S01]  /*1000*/  LEA R0, R0, R3, 0x18 ;  /* 0x0000000300007211 */ /* 0x000fe200078ec0ff */
[----:B0-----:R-:W0:Y:S01]  /*1010*/  LDC R5, c[0x0][0x360] ;  /* 0x0000d800ff057b82 */ /* 0x001e220000000800 */
[----:B------:R-:W-:Y:S02]  /*1020*/  HFMA2 R7, -RZ, RZ, 0, 0 ;  /* 0x00000000ff077431 */ /* 0x000fe400000001ff */
[----:B------:R-:W-:Y:S01]  /*1030*/  IMAD R6, R92, R11, RZ ;  /* 0x0000000b5c067224 */ /* 0x000fe200078e02ff */
[----:B------:R-:W-:Y:S01]  /*1040*/  IADD3 R47, PT, PT, R16, 0xf, RZ ;  /* 0x0000000f102f7810 */ /* 0x000fe20007ffe0ff */
[----:B------:R1:W2:Y:S01]  /*1050*/  LDS.128 R48, [R0+0x40] ;  /* 0x0000400000307984 */ /* 0x0002a20000000c00 */
[----:B------:R-:W-:Y:S01]  /*1060*/  IMAD.MOV.U32 R23, RZ, RZ, 0x7f7ff023 ;  /* 0x7f7ff023ff177424 */ /* 0x000fe200078e00ff */
[----:B------:R-:W-:Y:S01]  /*1070*/  MOV R22, 0x7f7ff023 ;  /* 0x7f7ff02300167802 */ /* 0x000fe20000000f00 */
[----:B------:R-:W-:Y:S01]  /*1080*/  IMAD.MOV.U32 R20, RZ, RZ, 0x7f7ff023 ;  /* 0x7f7ff023ff147424 */ /* 0x000fe200078e00ff */
[----:B------:R1:W3:Y:S01]  /*1090*/  LDS.128 R52, [R0] ;  /* 0x0000000000347984 */ /* 0x0002e20000000c00 */
[----:B------:R-:W-:Y:S01]  /*10a0*/  MOV R21, 0x7f7ff023 ;  /* 0x7f7ff02300157802 */ /* 0x000fe20000000f00 */
[----:B------:R-:W-:Y:S01]  /*10b0*/  IMAD.MOV.U32 R25, RZ, RZ, 0x7f7ff023 ;  /* 0x7f7ff023ff197424 */ /* 0x000fe200078e00ff */
[----:B------:R-:W-:Y:S01]  /*10c0*/  MOV R27, 0x7f7ff023 ;  /* 0x7f7ff023001b7802 */ /* 0x000fe20000000f00 */
[----:B------:R1:W4:Y:S01]  /*10d0*/  LDS.128 R56, [R0+0x50] ;  /* 0x0000500000387984 */ /* 0x0003220000000c00 */
[----:B------:R-:W-:Y:S01]  /*10e0*/  MOV R26, 0x7f7ff023 ;  /* 0x7f7ff023001a7802 */ /* 0x000fe20000000f00 */
[----:B------:R-:W-:Y:S01]  /*10f0*/  IMAD.MOV.U32 R30, RZ, RZ, 0x7f7ff023 ;  /* 0x7f7ff023ff1e7424 */ /* 0x000fe200078e00ff */
[----:B------:R-:W-:Y:S01]  /*1100*/  MOV R24, 0x7f7ff023 ;  /* 0x7f7ff02300187802 */ /* 0x000fe20000000f00 */
[----:B------:R1:W1:Y:S01]  /*1110*/  LDS.128 R60, [R0+0x10] ;  /* 0x00001000003c7984 */ /* 0x0002620000000c00 */
        /* <DEDUP_REMOVED lines=9> */
[----:B0-----:R-:W-:-:S02]  /*11b0*/  IMAD R8, R92, R5, RZ ;  /* 0x000000055c087224 */ /* 0x001fc400078e02ff */
[----:B------:R0:W0:Y:S04]  /*11c0*/  LDS.128 R72, [R0+0x70] ;  /* 0x0000700000487984 */ /* 0x0000280000000c00 */
[----:B--234-:R0:W0:Y:S02]  /*11d0*/  LDS.128 R76, [R0+0x30] ;  /* 0x00003000004c7984 */ /* 0x01c0240000000c00 */
.L_x_14:
[----:B------:R-:W2:Y:S08]  /*11e0*/  LDC.64 R12, c[0x0][0x398] ;  /* 0x0000e600ff0c7b82 */ /* 0x000eb00000000a00 */
[----:B------:R-:W3:Y:S08]  /*11f0*/  LDC.64 R80, c[0x0][0x3a0] ;  /* 0x0000e800ff507b82 */ /* 0x000ef00000000a00 */
[----:B------:R-:W4:Y:S08]  /*1200*/  LDC.64 R112, c[0x0][0x390] ;  /* 0x0000e400ff707b82 */ /* 0x000f300000000a00 */
[----:B------:R-:W0:Y:S01]  /*1210*/  S2UR UR5, SR_CgaCtaId ;  /* 0x00000000000579c3 */ /* 0x000e220000008800 */
[----:B------:R-:W-:Y:S01]  /*1220*/  ISETP.GE.AND P0, PT, R92, 0x1, PT ;  /* 0x000000015c00780c */ /* 0x000fe20003f06270 */
[----:B------:R-:W-:Y:S01]  /*1230*/  IMAD R3, R8, R7, R6 ;  /* 0x0000000708037224 */ /* 0x000fe200078e0206 */
[----:B------:R-:W-:Y:S01]  /*1240*/  UMOV UR4, 0x400 ;  /* 0x0000040000047882 */ /* 0x000fe20000000000 */
[----:B--2---:R-:W-:-:S04]  /*1250*/  IMAD.WIDE R12, R11, 0x4, R12 ;  /* 0x000000040b0c7825 */ /* 0x004fc800078e020c */
[----:B---3--:R-:W-:Y:S01]  /*1260*/  IMAD.WIDE R80, R11, 0x4, R80 ;  /* 0x000000040b507825 */ /* 0x008fe200078e0250 */
[----:B------:R2:W5:Y:S01]  /*1270*/  LDG.E R9, desc[UR8][R12.64] ;  /* 0x000000080c097981 */ /* 0x000562000c1e1900 */
[----:B------:R-:W-:Y:S02]  /*1280*/  CS2R R102, SRZ ;  /* 0x0000000000667805 */ /* 0x000fe4000001ff00 */
[----:B------:R-:W-:Y:S02]  /*1290*/  CS2R R14, SRZ ;  /* 0x00000000000e7805 */ /* 0x000fe4000001ff00 */
[----:B------:R-:W-:Y:S01]  /*12a0*/  MOV R121, RZ ;  /* 0x000000ff00797202 */ /* 0x000fe20000000f00 */
[----:B------:R3:W5:Y:S01]  /*12b0*/  LDG.E R10, desc[UR8][R80.64] ;  /* 0x00000008500a7981 */ /* 0x000762000c1e1900 */
[----:B------:R-:W-:Y:S02]  /*12c0*/  CS2R R82, SRZ ;  /* 0x0000000000527805 */ /* 0x000fe4000001ff00 */
[----:B------:R-:W-:Y:S01]  /*12d0*/  CS2R R84, SRZ ;  /* 0x0000000000547805 */ /* 0x000fe2000001ff00 */
[----:B----4-:R-:W-:Y:S01]  /*12e0*/  IMAD.WIDE R112, R3, 0x4, R112 ;  /* 0x0000000403707825 */ /* 0x010fe200078e0270 */
[----:B------:R-:W-:-:S02]  /*12f0*/  CS2R R86, SRZ ;  /* 0x0000000000567805 */ /* 0x000fc4000001ff00 */
[----:B------:R-:W-:Y:S02]  /*1300*/  MOV R88, RZ ;  /* 0x000000ff00587202 */ /* 0x000fe40000000f00 */
[----:B--2---:R-:W-:Y:S01]  /*1310*/  CS2R R12, SRZ ;  /* 0x00000000000c7805 */ /* 0x004fe2000001ff00 */
[----:B------:R-:W-:Y:S01]  /*1320*/  IMAD.U32 R3, RZ, RZ, UR4 ;  /* 0x00000004ff037e24 */ /* 0x000fe2000f8e00ff */
[----:B---3--:R-:W-:Y:S02]  /*1330*/  CS2R R80, SRZ ;  /* 0x0000000000507805 */ /* 0x008fe4000001ff00 */
[----:B01----:R-:W-:Y:S01]  /*1340*/  MOV R0, UR5 ;  /* 0x0000000500007c02 */ /* 0x003fe20008000f00 */
[----:B------:R-:W-:Y:S06]  /*1350*/  @!P0 BRA `(.L_x_10) ;  /* 0x0000001400308947 */ /* 0x000fec0003800000 */
[----:B------:R-:W-:Y:S01]  /*1360*/  HFMA2 R99, -RZ, RZ, 0, 0 ;  /* 0x00000000ff637431 */ /* 0x000fe200000001ff */
[----:B------:R-:W-:Y:S02]  /*1370*/  IADD3 R97, PT, PT, R3, 0x80, RZ ;  /* 0x0000008003617810 */ /* 0x000fe40007ffe0ff */
[----:B------:R-:W-:Y:S02]  /*1380*/  CS2R R116, SRZ ;  /* 0x0000000000747805 */ /* 0x000fe4000001ff00 */
[----:B------:R-:W-:Y:S01]  /*1390*/  MOV R119, R113 ;  /* 0x0000007100777202 */ /* 0x000fe20000000f00 */
[----:B------:R-:W-:Y:S01]  /*13a0*/  HFMA2 R113, -RZ, RZ, 0, 0 ;  /* 0x00000000ff717431 */ /* 0x000fe200000001ff */
[----:B------:R-:W-:Y:S01]  /*13b0*/  PLOP3.LUT P0, PT, PT, PT, PT, 0x80, 0x8 ;  /* 0x000000000008781c */ /* 0x000fe20003f0f070 */
[----:B------:R-:W-:Y:S01]  /*13c0*/  IMAD.MOV.U32 R118, RZ, RZ, RZ ;  /* 0x000000ffff767224 */ /* 0x000fe200078e00ff */
[----:B------:R-:W-:Y:S02]  /*13d0*/  CS2R R114, SRZ ;  /* 0x0000000000727805 */ /* 0x000fe4000001ff00 */
[----:B------:R-:W-:-:S02]  /*13e0*/  CS2R R110, SRZ ;  /* 0x00000000006e7805 */ /* 0x000fc4000001ff00 */
[----:B------:R-:W-:Y:S01]  /*13f0*/  CS2R R108, SRZ ;  /* 0x00000000006c7805 */ /* 0x000fe2000001ff00 */
[----:B------:R-:W-:Y:S01]  /*1400*/  IMAD.IADD R89, R92, 0x1, -R99 ;  /* 0x000000015c597824 */ /* 0x000fe200078e0a63 */
[----:B------:R-:W-:Y:S02]  /*1410*/  CS2R R106, SRZ ;  /* 0x00000000006a7805 */ /* 0x000fe4000001ff00 */
[----:B------:R-:W-:Y:S02]  /*1420*/  LEA R97, R0, R97, 0x18 ;  /* 0x0000006100617211 */ /* 0x000fe400078ec0ff */
[----:B------:R-:W-:Y:S02]  /*1430*/  CS2R R104, SRZ ;  /* 0x0000000000687805 */ /* 0x000fe4000001ff00 */
[----:B------:R-:W-:Y:S02]  /*1440*/  CS2R R100, SRZ ;  /* 0x0000000000647805 */ /* 0x000fe4000001ff00 */
[----:B------:R-:W-:-:S13]  /*1450*/  ISETP.GT.AND P1, PT, R89, 0x3, PT ;  /* 0x000000035900780c */ /* 0x000fda0003f24270 */
[----:B------:R-:W-:Y:S05]  /*1460*/  @!P1 BRA `(.L_x_11) ;  /* 0x0000000800b89947 */ /* 0x000fea0003800000 */
[----:B------:R-:W-:Y:S02]  /*1470*/  PLOP3.LUT P0, PT, PT, PT, PT, 0x8, 0x80 ;  /* 0x000000000080781c */ /* 0x000fe40003f0e170 */
[----:B------:R-:W-:-:S11]  /*1480*/  IADD3 R102, PT, PT, R92, -0x3, RZ ;  /* 0xfffffffd5c667810 */ /* 0x000fd60007ffe0ff */
.L_x_12:
[----:B------:R-:W-:Y:S01]  /*1490*/  IMAD.MOV.U32 R122, RZ, RZ, R112 ;  /* 0x000000ffff7a7224 */ /* 0x000fe200078e0070 */
[----:B------:R-:W-:Y:S01]  /*14a0*/  MOV R123, R119 ;  /* 0x00000077007b7202 */ /* 0x000fe20000000f00 */
[----:B------:R-:W0:Y:S04]  /*14b0*/  LDS.128 R12, [R97] ;  /* 0x00000000610c7984 */ /* 0x000e280000000c00 */
[----:B------:R-:W0:Y:S04]  /*14c0*/  LDG.E R120, desc[UR8][R122.64] ;  /* 0x000000087a787981 */ /* 0x000e28000c1e1900 */
[----:B------:R-:W2:Y:S04]  /*14d0*/  LDG.E R119, desc[UR8][R122.64+0x4] ;  /* 0x000004087a777981 */ /* 0x000ea8000c1e1900 */
[----:B------:R-:W3:Y:S04]  /*14e0*/  LDG.E R112, desc[UR8][R122.64+0x8] ;  /* 0x000008087a707981 */ /* 0x000ee8000c1e1900 */
[----:B------:R-:W4:Y:S01]  /*14f0*/  LDG.E R103, desc[UR8][R122.64+0xc] ;  /* 0x00000c087a677981 */ /* 0x000f22000c1e1900 */
[----:B------:R-:W-:-:S03]  /*1500*/  VIADD R99, R99, 0x4 ;  /* 0x0000000463637836 */ /* 0x000fc60000000000 */
[----:B------:R-:W1:Y:S04]  /*1510*/  LDS.128 R80, [R97+0x10] ;  /* 0x0000100061507984 */ /* 0x000e680000000c00 */
[----:B------:R-:W1:Y:S04]  /*1520*/  LDS.128 R88, [R97+0x20] ;  /* 0x0000200061587984 */ /* 0x000e680000000c00 */
[----:B------:R-:W1:Y:S01]  /*1530*/  LDS.128 R84, [R97+0x30] ;  /* 0x0000300061547984 */ /* 0x000e620000000c00 */
[----:B0-----:R-:W-:Y:S01]  /*1540*/  FADD R12, -R12, R120 ;  /* 0x000000780c0c7221 */ /* 0x001fe20000000100 */
[C---:B------:R-:W-:Y:S01]  /*1550*/  FADD R13, R120.reuse, -R13 ;  /* 0x8000000d780d7221 */ /* 0x040fe20000000000 */
[C---:B------:R-:W-:Y:S01]  /*1560*/  FADD R14, R120.reuse, -R14 ;  /* 0x8000000e780e7221 */ /* 0x040fe20000000000 */
[C---:B------:R-:W-:Y:S01]  /*1570*/  FADD R15, R120.reuse, -R15 ;  /* 0x8000000f780f7221 */ /* 0x040fe20000000000 */
[C---:B-1----:R-:W-:Y:S01]  /*1580*/  FADD R80, R120.reuse, -R80 ;  /* 0x8000005078507221 */ /* 0x042fe20000000000 */
[C---:B------:R-:W-:Y:S01]  /*1590*/  FADD R81, R120.reuse, -R81 ;  /* 0x8000005178517221 */ /* 0x040fe20000000000 */
[C---:B------:R-:W-:Y:S01]  /*15a0*/  FADD R82, R120.reuse, -R82 ;  /* 0x8000005278527221 */ /* 0x040fe20000000000 */
[----:B------:R-:W-:Y:S01]  /*15b0*/  FADD R83, R120, -R83 ;  /* 0x8000005378537221 */ /* 0x000fe20000000000 */
[----:B------:R-:W-:Y:S01]  /*15c0*/  FFMA R117, R12, R12, R117 ;  /* 0x0000000c0c757223 */ /* 0x000fe20000000075 */
[----:B------:R-:W-:Y:S01]  /*15d0*/  FFMA R118, R13, R13, R118 ;  /* 0x0000000d0d767223 */ /* 0x000fe20000000076 */
[----:B------:R-:W-:Y:S01]  /*15e0*/  FFMA R115, R14, R14, R115 ;  /* 0x0000000e0e737223 */ /* 0x000fe20000000073 */
[----:B------:R-:W-:Y:S01]  /*15f0*/  FFMA R114, R15, R15, R114 ;  /* 0x0000000f0f727223 */ /* 0x000fe20000000072 */
[----:B------:R-:W-:Y:S01]  /*1600*/  FFMA R113, R80, R80, R113 ;  /* 0x0000005050717223 */ /* 0x000fe20000000071 */
[----:B------:R-:W-:Y:S01]  /*1610*/  FFMA R116, R81, R81, R116 ;  /* 0x0000005151747223 */ /* 0x000fe20000000074 */
[----:B------:R-:W-:Y:S01]  /*1620*/  FFMA R111, R82, R82, R111 ;  /* 0x00000052526f7223 */ /* 0x000fe2000000006f */
[----:B------:R-:W-:Y:S01]  /*1630*/  FFMA R110, R83, R83, R110 ;  /* 0x00000053536e7223 */ /* 0x000fe2000000006e */
[----:B------:R-:W2:Y:S01]  /*1640*/  LDS.128 R12, [R97+0x40] ;  /* 0x00004000610c7984 */ /* 0x000ea20000000c00 */
[C---:B------:R-:W-:Y:S01]  /*1650*/  FADD R89, R120.reuse, -R89 ;  /* 0x8000005978597221 */ /* 0x040fe20000000000 */
[C---:B------:R-:W-:Y:S01]  /*1660*/  FADD R88, R120.reuse, -R88 ;  /* 0x8000005878587221 */ /* 0x040fe20000000000 */
[C---:B------:R-:W-:Y:S01]  /*1670*/  FADD R90, R120.reuse, -R90 ;  /* 0x8000005a785a7221 */ /* 0x040fe20000000000 */
[----:B------:R-:W0:Y:S01]  /*1680*/  LDS.128 R80, [R97+0x50] ;  /* 0x0000500061507984 */ /* 0x000e220000000c00 */
[----:B------:R-:W-:Y:S01]  /*1690*/  FFMA R108, R89, R89, R108 ;  /* 0x00000059596c7223 */ /* 0x000fe2000000006c */
[C---:B------:R-:W-:Y:S01]  /*16a0*/  FADD R91, R120.reuse, -R91 ;  /* 0x8000005b785b7221 */ /* 0x040fe20000000000 */
[C---:B------:R-:W-:Y:S01]  /*16b0*/  FADD R84, R120.reuse, -R84 ;  /* 0x8000005478547221 */ /* 0x040fe20000000000 */
        /* <DEDUP_REMOVED lines=9> */
[----:B------:R-:W-:-:S02]  /*1750*/  FFMA R100, R87, R87, R100 ;  /* 0x0000005757647223 */ /* 0x000fc40000000064 */
[----:B------:R-:W1:Y:S01]  /*1760*/  LDS.128 R84, [R97+0x60] ;  /* 0x0000600061547984 */ /* 0x000e620000000c00 */
[----:B--2---:R-:W-:Y:S01]  /*1770*/  FADD R12, -R12, R119 ;  /* 0x000000770c0c7221 */ /* 0x004fe20000000100 */
[C---:B------:R-:W-:Y:S01]  /*1780*/  FADD R13, R119.reuse, -R13 ;  /* 0x8000000d770d7221 */ /* 0x040fe20000000000 */
[C---:B------:R-:W-:Y:S01]  /*1790*/  FADD R14, R119.reuse, -R14 ;  /* 0x8000000e770e7221 */ /* 0x040fe20000000000 */
[C---:B------:R-:W-:Y:S01]  /*17a0*/  FADD R15, R119.reuse, -R15 ;  /* 0x8000000f770f7221 */ /* 0x040fe20000000000 */
[C---:B0-----:R-:W-:Y:S01]  /*17b0*/  FADD R80, R119.reuse, -R80 ;  /* 0x8000005077507221 */ /* 0x041fe20000000000 */
        /* <DEDUP_REMOVED lines=9> */
[----:B------:R-:W-:Y:S01]  /*1850*/  FADD R89, R119, -R83 ;  /* 0x8000005377597221 */ /* 0x000fe20000000000 */
[----:B------:R-:W0:Y:S03]  /*1860*/  LDS.128 R12, [R97+0x70] ;  /* 0x00007000610c7984 */ /* 0x000e260000000c00 */
[----:B------:R-:W-:Y:S01]  /*1870*/  FFMA R110, R89, R89, R110 ;  /* 0x00000059596e7223 */ /* 0x000fe2000000006e */
[----:B------:R-:W3:Y:S01]  /*1880*/  LDS.128 R80, [R97+0x80] ;  /* 0x0000800061507984 */ /* 0x000ee20000000c00 */
[C---:B-1----:R-:W-:Y:S01]  /*1890*/  FADD R84, R119.reuse, -R84 ;  /* 0x8000005477547221 */ /* 0x042fe20000000000 */
[C---:B------:R-:W-:Y:S01]  /*18a0*/  FADD R85, R119.reuse, -R85 ;  /* 0x8000005577557221 */ /* 0x040fe20000000000 */
[C---:B------:R-:W-:Y:S01]  /*18b0*/  FADD R86, R119.reuse, -R86 ;  /* 0x8000005677567221 */ /* 0x040fe20000000000 */
[----:B------:R-:W1:Y:S01]  /*18c0*/  LDS.128 R88, [R97+0x90] ;  /* 0x0000900061587984 */ /* 0x000e620000000c00 */
[----:B------:R-:W-:Y:S01]  /*18d0*/  FADD R87, R119, -R87 ;  /* 0x8000005777577221 */ /* 0x000fe20000000000 */
[----:B------:R-:W-:Y:S01]  /*18e0*/  FFMA R109, R84, R84, R109 ;  /* 0x00000054546d7223 */ /* 0x000fe2000000006d */
[----:B------:R-:W-:Y:S01]  /*18f0*/  FFMA R108, R85, R85, R108 ;  /* 0x00000055556c7223 */ /* 0x000fe2000000006c */
[----:B------:R-:W-:Y:S01]  /*1900*/  FFMA R107, R86, R86, R107 ;  /* 0x00000056566b7223 */ /* 0x000fe2000000006b */
[----:B------:R-:W-:-:S02]  /*1910*/  FFMA R106, R87, R87, R106 ;  /* 0x00000057576a7223 */ /* 0x000fc4000000006a */
[----:B------:R-:W4:Y:S01]  /*1920*/  LDS.128 R84, [R97+0xc0] ;  /* 0x0000c00061547984 */ /* 0x000f220000000c00 */
[C---:B0-----:R-:W-:Y:S01]  /*1930*/  FADD R12, R119.reuse, -R12 ;  /* 0x8000000c770c7221 */ /* 0x041fe20000000000 */
[C---:B------:R-:W-:Y:S01]  /*1940*/  FADD R13, R119.reuse, -R13 ;  /* 0x8000000d770d7221 */ /* 0x040fe20000000000 */
[C---:B------:R-:W-:Y:S01]  /*1950*/  FADD R14, R119.reuse, -R14 ;  /* 0x8000000e770e7221 */ /* 0x040fe20000000000 */
[----:B------:R-:W-:Y:S01]  /*1960*/  FADD R15, R119, -R15 ;  /* 0x8000000f770f7221 */ /* 0x000fe20000000000 */
[----:B---3--:R-:W-:Y:S01]  /*1970*/  FADD R80, -R80, R112 ;  /* 0x0000007050507221 */ /* 0x008fe20000000100 */
        /* <DEDUP_REMOVED lines=11> */
[----:B------:R-:W0:Y:S01]  /*1a30*/  LDS.128 R12, [R97+0xa0] ;  /* 0x0000a000610c7984 */ /* 0x000e220000000c00 */
[C---:B-1----:R-:W-:Y:S01]  /*1a40*/  FADD R89, R112.reuse, -R89 ;  /* 0x8000005970597221 */ /* 0x042fe20000000000 */
[C---:B------:R-:W-:Y:S01]  /*1a50*/  FADD R88, R112.reuse, -R88 ;  /* 0x8000005870587221 */ /* 0x040fe20000000000 */
[C---:B------:R-:W-:Y:S01]  /*1a60*/  FADD R90, R112.reuse, -R90 ;  /* 0x8000005a705a7221 */ /* 0x040fe20000000000 */
[----:B------:R-:W1:Y:S01]  /*1a70*/  LDS.128 R80, [R97+0xb0] ;  /* 0x0000b00061507984 */ /* 0x000e620000000c00 */
[----:B------:R-:W-:Y:S01]  /*1a80*/  FFMA R116, R89, R89, R116 ;  /* 0x0000005959747223 */ /* 0x000fe20000000074 */
[----:B------:R-:W-:Y:S01]  /*1a90*/  FADD R91, R112, -R91 ;  /* 0x8000005b705b7221 */ /* 0x000fe20000000000 */
[----:B------:R-:W-:Y:S01]  /*1aa0*/  FFMA R113, R88, R88, R113 ;  /* 0x0000005858717223 */ /* 0x000fe20000000071 */
[----:B------:R-:W-:Y:S01]  /*1ab0*/  FFMA R111, R90, R90, R111 ;  /* 0x0000005a5a6f7223 */ /* 0x000fe2000000006f */
[----:B----4-:R-:W-:Y:S01]  /*1ac0*/  FADD R84, -R84, R103 ;  /* 0x0000006754547221 */ /* 0x010fe20000000100 */
[----:B------:R-:W-:Y:S01]  /*1ad0*/  FFMA R110, R91, R91, R110 ;  /* 0x0000005b5b6e7223 */ /* 0x000fe2000000006e */
[C---:B------:R-:W-:Y:S01]  /*1ae0*/  FADD R85, R103.reuse, -R85 ;  /* 0x8000005567557221 */ /* 0x040fe20000000000 */
[C---:B------:R-:W-:Y:S01]  /*1af0*/  FADD R86, R103.reuse, -R86 ;  /* 0x8000005667567221 */ /* 0x040fe20000000000 */
[----:B------:R-:W-:Y:S01]  /*1b00*/  FADD R87, R103, -R87 ;  /* 0x8000005767577221 */ /* 0x000fe20000000000 */
[----:B------:R-:W-:Y:S01]  /*1b10*/  FFMA R117, R84, R84, R117 ;  /* 0x0000005454757223 */ /* 0x000fe20000000075 */
[----:B------:R-:W-:Y:S01]  /*1b20*/  FFMA R118, R85, R85, R118 ;  /* 0x0000005555767223 */ /* 0x000fe20000000076 */
[----:B------:R-:W-:Y:S01]  /*1b30*/  FFMA R115, R86, R86, R115 ;  /* 0x0000005656737223 */ /* 0x000fe20000000073 */
[----:B------:R-:W-:Y:S01]  /*1b40*/  FFMA R114, R87, R87, R114 ;  /* 0x0000005757727223 */ /* 0x000fe20000000072 */
[C---:B0-----:R-:W-:Y:S01]  /*1b50*/  FADD R12, R112.reuse, -R12 ;  /* 0x8000000c700c7221 */ /* 0x041fe20000000000 */
        /* <DEDUP_REMOVED lines=16> */
[----:B------:R-:W-:-:S03]  /*1c60*/  IADD3 R112, P1, PT, R122, 0x10, RZ ;  /* 0x000000107a707810 */ /* 0x000fc60007f3e0ff */
[----:B------:R-:W1:Y:S01]  /*1c70*/  LDS.128 R80, [R97+0xe0] ;  /* 0x0000e00061507984 */ /* 0x000e620000000c00 */
[----:B------:R-:W-:Y:S02]  /*1c80*/  IADD3.X R119, PT, PT, RZ, R123, RZ, P1, !PT ;  /* 0x0000007bff777210 */ /* 0x000fe40000ffe4ff */
[----:B------:R-:W-:Y:S01]  /*1c90*/  ISETP.GE.AND P1, PT, R99, R102, PT ;  /* 0x000000666300720c */ /* 0x000fe20003f26270 */
[----:B------:R2:W3:Y:S02]  /*1ca0*/  LDS.128 R88, [R97+0xf0] ;  /* 0x0000f00061587984 */ /* 0x0004e40000000c00 */
[----:B--2---:R-:W-:Y:S01]  /*1cb0*/  IADD3 R97, PT, PT, R97, 0x100, RZ ;  /* 0x0000010061617810 */ /* 0x004fe20007ffe0ff */
[C---:B0-----:R-:W-:Y:S01]  /*1cc0*/  FADD R12, R103.reuse, -R12 ;  /* 0x8000000c670c7221 */ /* 0x041fe20000000000 */
[C---:B------:R-:W-:Y:S01]  /*1cd0*/  FADD R13, R103.reuse, -R13 ;  /* 0x8000000d670d7221 */ /* 0x040fe20000000000 */
[C---:B------:R-:W-:Y:S01]  /*1ce0*/  FADD R14, R103.reuse, -R14 ;  /* 0x8000000e670e7221 */ /* 0x040fe20000000000 */
[C---:B------:R-:W-:Y:S01]  /*1cf0*/  FADD R15, R103.reuse, -R15 ;  /* 0x8000000f670f7221 */ /* 0x040fe20000000000 */
[C---:B-1----:R-:W-:Y:S01]  /*1d00*/  FADD R80, R103.reuse, -R80 ;  /* 0x8000005067507221 */ /* 0x042fe20000000000 */
[C---:B------:R-:W-:Y:S01]  /*1d10*/  FADD R81, R103.reuse, -R81 ;  /* 0x8000005167517221 */ /* 0x040fe20000000000 */
[C---:B------:R-:W-:Y:S01]  /*1d20*/  FADD R82, R103.reuse, -R82 ;  /* 0x8000005267527221 */ /* 0x040fe20000000000 */
[C---:B------:R-:W-:Y:S01]  /*1d30*/  FADD R83, R103.reuse, -R83 ;  /* 0x8000005367537221 */ /* 0x040fe20000000000 */
[C---:B---3--:R-:W-:Y:S01]  /*1d40*/  FADD R88, R103.reuse, -R88 ;  /* 0x8000005867587221 */ /* 0x048fe20000000000 */
        /* <DEDUP_REMOVED lines=15> */
[----:B------:R-:W-:Y:S06]  /*1e40*/  @!P1 BRA `(.L_x_12) ;  /* 0xfffffff400909947 */ /* 0x000fec000383ffff */
[----:B------:R-:W-:Y:S01]  /*1e50*/  MOV R86, R100 ;  /* 0x0000006400567202 */ /* 0x000fe20000000f00 */
[----:B------:R-:W-:Y:S01]  /*1e60*/  IMAD.MOV.U32 R85, RZ, RZ, R101 ;  /* 0x000000ffff557224 */ /* 0x000fe200078e0065 */
        /* <DEDUP_REMOVED lines=8> */
[----:B------:R-:W-:-:S02]  /*1ef0*/  MOV R12, R110 ;  /* 0x0000006e000c7202 */ /* 0x000fc40000000f00 */
[----:B------:R-:W-:Y:S02]  /*1f00*/  MOV R13, R111 ;  /* 0x0000006f000d7202 */ /* 0x000fe40000000f00 */
[----:B------:R-:W-:Y:S02]  /*1f10*/  MOV R121, R113 ;  /* 0x0000007100797202 */ /* 0x000fe40000000f00 */
[----:B------:R-:W-:Y:S02]  /*1f20*/  MOV R14, R114 ;  /* 0x00000072000e7202 */ /* 0x000fe40000000f00 */
[----:B------:R-:W-:Y:S02]  /*1f30*/  MOV R102, R118 ;  /* 0x0000007600667202 */ /* 0x000fe40000000f00 */
[----:B------:R-:W-:-:S07]  /*1f40*/  MOV R103, R117 ;  /* 0x0000007500677202 */ /* 0x000fce0000000f00 */
.L_x_11:
[----:B------:R-:W-:-:S05]  /*1f50*/  IMAD.IADD R89, R92, 0x1, -R99 ;  /* 0x000000015c597824 */ /* 0x000fca00078e0a63 */
[----:B------:R-:W-:-:S13]  /*1f60*/  ISETP.GT.AND P1, PT, R89, 0x1, PT ;  /* 0x000000015900780c */ /* 0x000fda0003f24270 */
[----:B------:R-:W-:Y:S05]  /*1f70*/  @!P1 BRA `(.L_x_13) ;  /* 0x0000000400849947 */ /* 0x000fea0003800000 */
[----:B------:R-:W-:Y:S01]  /*1f80*/  MOV R120, R112 ;  /* 0x0000007000787202 */ /* 0x000fe20000000f00 */
[----:B------:R-:W0:Y:S01]  /*1f90*/  LDS.128 R88, [R97+0x10] ;  /* 0x0000100061587984 */ /* 0x000e220000000c00 */
[----:B------:R-:W-:-:S03]  /*1fa0*/  MOV R121, R119 ;  /* 0x0000007700797202 */ /* 0x000fc60000000f00 */
[----:B------:R-:W1:Y:S04]  /*1fb0*/  LDS.128 R84, [R97] ;  /* 0x0000000061547984 */ /* 0x000e680000000c00 */
[----:B------:R-:W0:Y:S04]  /*1fc0*/  LDG.E R103, desc[UR8][R120.64] ;  /* 0x0000000878677981 */ /* 0x000e28000c1e1900 */
[----:B------:R-:W2:Y:S01]  /*1fd0*/  LDG.E R102, desc[UR8][R120.64+0x4] ;  /* 0x0000040878667981 */ /* 0x000ea2000c1e1900 */
[----:B------:R-:W-:Y:S01]  /*1fe0*/  IADD3 R112, P1, PT, R112, 0x8, RZ ;  /* 0x0000000870707810 */ /* 0x000fe20007f3e0ff */
[----:B------:R-:W-:Y:S01]  /*1ff0*/  VIADD R99, R99, 0x2 ;  /* 0x0000000263637836 */ /* 0x000fe20000000000 */
[----:B------:R-:W-:Y:S01]  /*2000*/  PLOP3.LUT P0, PT, PT, PT, PT, 0x8, 0x80 ;  /* 0x000000000080781c */ /* 0x000fe20003f0e170 */
[----:B------:R-:W3:Y:S01]  /*2010*/  LDS.128 R12, [R97+0x20] ;  /* 0x00002000610c7984 */ /* 0x000ee20000000c00 */
[----:B------:R-:W-:-:S03]  /*2020*/  IADD3.X R119, PT, PT, RZ, R119, RZ, P1, !PT ;  /* 0x00000077ff777210 */ /* 0x000fc60000ffe4ff */
[----:B------:R-:W4:Y:S01]  /*2030*/  LDS.128 R80, [R97+0x30] ;  /* 0x0000300061507984 */ /* 0x000f220000000c00 */
[C---:B0-----:R-:W-:Y:S01]  /*2040*/  FADD R88, R103.reuse, -R88 ;  /* 0x8000005867587221 */ /* 0x041fe20000000000 */
[----:B-1----:R-:W-:Y:S01]  /*2050*/  FADD R84, -R84, R103 ;  /* 0x0000006754547221 */ /* 0x002fe20000000100 */
[C---:B------:R-:W-:Y:S01]  /*2060*/  FADD R85, R103.reuse, -R85 ;  /* 0x8000005567557221 */ /* 0x040fe20000000000 */
[C---:B------:R-:W-:Y:S01]  /*2070*/  FADD R86, R103.reuse, -R86 ;  /* 0x8000005667567221 */ /* 0x040fe20000000000 */
[----:B------:R-:W-:Y:S01]  /*2080*/  FFMA R113, R88, R88, R113 ;  /* 0x0000005858717223 */ /* 0x000fe20000000071 */
[C---:B------:R-:W-:Y:S01]  /*2090*/  FADD R87, R103.reuse, -R87 ;  /* 0x8000005767577221 */ /* 0x040fe20000000000 */
[C---:B------:R-:W-:Y:S01]  /*20a0*/  FADD R89, R103.reuse, -R89 ;  /* 0x8000005967597221 */ /* 0x040fe20000000000 */
[C---:B------:R-:W-:Y:S01]  /*20b0*/  FADD R90, R103.reuse, -R90 ;  /* 0x8000005a675a7221 */ /* 0x040fe20000000000 */
[C---:B------:R-:W-:Y:S01]  /*20c0*/  FADD R91, R103.reuse, -R91 ;  /* 0x8000005b675b7221 */ /* 0x040fe20000000000 */
[C---:B---3--:R-:W-:Y:S01]  /*20d0*/  FADD R12, R103.reuse, -R12 ;  /* 0x8000000c670c7221 */ /* 0x048fe20000000000 */
[C---:B------:R-:W-:Y:S01]  /*20e0*/  FADD R13, R103.reuse, -R13 ;  /* 0x8000000d670d7221 */ /* 0x040fe20000000000 */
[C---:B------:R-:W-:Y:S01]  /*20f0*/  FADD R14, R103.reuse, -R14 ;  /* 0x8000000e670e7221 */ /* 0x040fe20000000000 */
[C---:B------:R-:W-:Y:S01]  /*2100*/  FADD R15, R103.reuse, -R15 ;  /* 0x8000000f670f7221 */ /* 0x040fe20000000000 */
[C---:B----4-:R-:W-:Y:S01]  /*2110*/  FADD R80, R103.reuse, -R80 ;  /* 0x8000005067507221 */ /* 0x050fe20000000000 */
        /* <DEDUP_REMOVED lines=14> */
[----:B------:R-:W-:Y:S01]  /*2200*/  FFMA R105, R80, R80, R105 ;  /* 0x0000005050697223 */ /* 0x000fe20000000069 */
[----:B------:R-:W-:Y:S01]  /*2210*/  FFMA R104, R81, R81, R104 ;  /* 0x0000005151687223 */ /* 0x000fe20000000068 */
[----:B------:R-:W-:Y:S01]  /*2220*/  FFMA R101, R88, R88, R101 ;  /* 0x0000005858657223 */ /* 0x000fe20000000065 */
[----:B------:R-:W2:Y:S01]  /*2230*/  LDS.128 R84, [R97+0x40] ;  /* 0x0000400061547984 */ /* 0x000ea20000000c00 */
[----:B------:R-:W-:-:S03]  /*2240*/  FFMA R100, R103, R103, R100 ;  /* 0x0000006767647223 */ /* 0x000fc60000000064 */
[----:B------:R-:W0:Y:S04]  /*2250*/  LDS.128 R12, [R97+0x50] ;  /* 0x00005000610c7984 */ /* 0x000e280000000c00 */
[----:B------:R-:W1:Y:S04]  /*2260*/  LDS.128 R80, [R97+0x60] ;  /* 0x0000600061507984 */ /* 0x000e680000000c00 */
[----:B------:R3:W4:Y:S02]  /*2270*/  LDS.128 R88, [R97+0x70] ;  /* 0x0000700061587984 */ /* 0x0007240000000c00 */
[----:B---3--:R-:W-:Y:S01]  /*2280*/  IADD3 R97, PT, PT, R97, 0x80, RZ ;  /* 0x0000008061617810 */ /* 0x008fe20007ffe0ff */
[C---:B--2---:R-:W-:Y:S01]  /*2290*/  FADD R85, R102.reuse, -R85 ;  /* 0x8000005566557221 */ /* 0x044fe20000000000 */
[----:B------:R-:W-:Y:S01]  /*22a0*/  FADD R86, R102, -R86 ;  /* 0x8000005666567221 */ /* 0x000fe20000000000 */
[----:B------:R-:W-:Y:S01]  /*22b0*/  FADD R84, -R84, R102 ;  /* 0x0000006654547221 */ /* 0x000fe20000000100 */
[C---:B------:R-:W-:Y:S01]  /*22c0*/  FADD R87, R102.reuse, -R87 ;  /* 0x8000005766577221 */ /* 0x040fe20000000000 */
        /* <DEDUP_REMOVED lines=8> */
[C---:B----4-:R-:W-:Y:S01]  /*2350*/  FADD R89, R102.reuse, -R89 ;  /* 0x8000005966597221 */ /* 0x050fe20000000000 */
        /* <DEDUP_REMOVED lines=34> */
[----:B------:R-:W-:-:S07]  /*2580*/  MOV R88, R104 ;  /* 0x0000006800587202 */ /* 0x000fce0000000f00 */
.L_x_13:
[----:B------:R-:W-:Y:S02]  /*2590*/  ISETP.LT.OR P0, PT, R99, R92, P0 ;  /* 0x0000005c6300720c */ /* 0x000fe40000701670 */
[----:B------:R-:W-:Y:S02]  /*25a0*/  MOV R122, R112 ;  /* 0x00000070007a7202 */ /* 0x000fe40000000f00 */
[----:B------:R-:W-:-:S09]  /*25b0*/  MOV R123, R119 ;  /* 0x00000077007b7202 */ /* 0x000fd20000000f00 */
[----:B------:R-:W-:Y:S05]  /*25c0*/  @!P0 BRA `(.L_x_10) ;  /* 0x0000000000948947 */ /* 0x000fea0003800000 */
[----:B------:R-:W2:Y:S04]  /*25d0*/  LDG.E R99, desc[UR8][R122.64] ;  /* 0x000000087a637981 */ /* 0x000ea8000c1e1900 */
[----:B------:R-:W2:Y:S04]  /*25e0*/  LDS.128 R12, [R97] ;  /* 0x00000000610c7984 */ /* 0x000ea80000000c00 */
[----:B------:R-:W0:Y:S04]  /*25f0*/  LDS.128 R80, [R97+0x10] ;  /* 0x0000100061507984 */ /* 0x000e280000000c00 */
[----:B------:R-:W1:Y:S04]  /*2600*/  LDS.128 R84, [R97+0x20] ;  /* 0x0000200061547984 */ /* 0x000e680000000c00 */
[----:B------:R-:W3:Y:S01]  /*2610*/  LDS.128 R88, [R97+0x30] ;  /* 0x0000300061587984 */ /* 0x000ee20000000c00 */
[----:B--2---:R-:W-:Y:S01]  /*2620*/  FADD R12, -R12, R99 ;  /* 0x000000630c0c7221 */ /* 0x004fe20000000100 */
[C---:B0-----:R-:W-:Y:S01]  /*2630*/  FADD R83, R99.reuse, -R83 ;  /* 0x8000005363537221 */ /* 0x041fe20000000000 */
[C---:B------:R-:W-:Y:S01]  /*2640*/  FADD R13, R99.reuse, -R13 ;  /* 0x8000000d630d7221 */ /* 0x040fe20000000000 */
[C---:B------:R-:W-:Y:S01]  /*2650*/  FADD R80, R99.reuse, -R80 ;  /* 0x8000005063507221 */ /* 0x040fe20000000000 */
[C---:B-1----:R-:W-:Y:S01]  /*2660*/  FADD R84, R99.reuse, -R84 ;  /* 0x8000005463547221 */ /* 0x042fe20000000000 */
[C---:B------:R-:W-:Y:S01]  /*2670*/  FADD R81, R99.reuse, -R81 ;  /* 0x8000005163517221 */ /* 0x040fe20000000000 */
[C---:B------:R-:W-:Y:S01]  /*2680*/  FADD R82, R99.reuse, -R82 ;  /* 0x8000005263527221 */ /* 0x040fe20000000000 */
[C---:B------:R-:W-:Y:S01]  /*2690*/  FADD R87, R99.reuse, -R87 ;  /* 0x8000005763577221 */ /* 0x040fe20000000000 */
[----:B------:R-:W-:Y:S01]  /*26a0*/  FFMA R103, R12, R12, R117 ;  /* 0x0000000c0c677223 */ /* 0x000fe20000000075 */
[C---:B------:R-:W-:Y:S01]  /*26b0*/  FADD R14, R99.reuse, -R14 ;  /* 0x8000000e630e7221 */ /* 0x040fe20000000000 */
[C---:B------:R-:W-:Y:S01]  /*26c0*/  FADD R85, R99.reuse, -R85 ;  /* 0x8000005563557221 */ /* 0x040fe20000000000 */
[C---:B------:R-:W-:Y:S01]  /*26d0*/  FADD R86, R99.reuse, -R86 ;  /* 0x8000005663567221 */ /* 0x040fe20000000000 */
[C---:B---3--:R-:W-:Y:S01]  /*26e0*/  FADD R88, R99.reuse, -R88 ;  /* 0x8000005863587221 */ /* 0x048fe20000000000 */
[----:B------:R-:W-:Y:S01]  /*26f0*/  FADD R117, R99, -R15 ;  /* 0x8000000f63757221 */ /* 0x000fe20000000000 */
        /* <DEDUP_REMOVED lines=17> */
[----:B------:R-:W-:-:S07]  /*2810*/  FFMA R86, R91, R91, R100 ;  /* 0x0000005b5b567223 */ /* 0x000fce0000000064 */
.L_x_10:
[--C-:B-----5:R-:W-:Y:S01]  /*2820*/  IMAD.IADD R89, R52, 0x1, -R9.reuse ;  /* 0x0000000134597824 */ /* 0x120fe200078e0a09 */
[----:B------:R-:W-:Y:S01]  /*2830*/  IADD3 R91, PT, PT, -R9, R53, RZ ;  /* 0x00000035095b7210 */ /* 0x000fe20007ffe1ff */
[--C-:B------:R-:W-:Y:S01]  /*2840*/  IMAD.IADD R99, R55, 0x1, -R9.reuse ;  /* 0x0000000137637824 */ /* 0x100fe200078e0a09 */
[----:B------:R-:W-:Y:S01]  /*2850*/  IADD3 R101, PT, PT, R60, -R9, RZ ;  /* 0x800000093c657210 */ /* 0x000fe20007ffe0ff */
[--C-:B------:R-:W-:Y:S01]  /*2860*/  IMAD.IADD R107, R62, 0x1, -R9.reuse ;  /* 0x000000013e6b7824 */ /* 0x100fe200078e0a09 */
[----:B------:R-:W-:Y:S01]  /*2870*/  IADD3 R105, PT, PT, -R9, R61, RZ ;  /* 0x0000003d09697210 */ /* 0x000fe20007ffe1ff */
[--C-:B------:R-:W-:Y:S01]  /*2880*/  IMAD.IADD R119, R76, 0x1, -R9.reuse ;  /* 0x000000014c777824 */ /* 0x100fe200078e0a09 */
[----:B------:R-:W-:Y:S01]  /*2890*/  ISETP.GE.AND P2, PT, R89, RZ, PT ;  /* 0x000000ff5900720c */ /* 0x000fe20003f46270 */
[--C-:B------:R-:W-:Y:S01]  /*28a0*/  IMAD.IADD R113, R69, 0x1, -R9.reuse ;  /* 0x0000000145717824 */ /* 0x100fe200078e0a09 */
[----:B------:R-:W-:Y:S01]  /*28b0*/  ISETP.GE.AND P1, PT, R91, RZ, PT ;  /* 0x000000ff5b00720c */ /* 0x000fe20003f26270 */
[----:B------:R-:W-:Y:S01]  /*28c0*/  IMAD.IADD R90, R79, 0x1, -R9 ;  /* 0x000000014f5a7824 */ /* 0x000fe200078e0a09 */
[----:B------:R-:W-:Y:S01]  /*28d0*/  ISETP.GE.AND P6, PT, R101, RZ, PT ;  /* 0x000000ff6500720c */ /* 0x000fe20003fc6270 */
[----:B------:R-:W-:Y:S01]  /*28e0*/  VIADD R7, R7, 0x1 ;  /* 0x0000000107077836 */ /* 0x000fe20000000000 */
[----:B------:R-:W-:-:S02]  /*28f0*/  ISETP.GE.AND P5, PT, R105, RZ, PT ;  /* 0x000000ff6900720c */ /* 0x000fc40003fa6270 */
[C---:B------:R-:W-:Y:S02]  /*2900*/  IADD3 R97, PT, PT, -R9.reuse, R54, RZ ;  /* 0x0000003609617210 */ /* 0x040fe40007ffe1ff */
[C---:B------:R-:W-:Y:S02]  /*2910*/  IADD3 R109, PT, PT, -R9.reuse, R63, RZ ;  /* 0x0000003f096d7210 */ /* 0x040fe40007ffe1ff */
[----:B------:R-:W-:Y:S02]  /*2920*/  IADD3 R111, PT, PT, R68, -R9, RZ ;  /* 0x80000009446f7210 */ /* 0x000fe40007ffe0ff */
[C---:B------:R-:W-:Y:S02]  /*2930*/  IADD3 R117, PT, PT, -R9.reuse, R71, RZ ;  /* 0x0000004709757210 */ /* 0x040fe40007ffe1ff */
[----:B------:R-:W-:Y:S02]  /*2940*/  @!P2 IADD3 R89, PT, PT, -R52, R9, RZ ;  /* 0x000000093459a210 */ /* 0x000fe40007ffe1ff */
[C---:B------:R-:W-:Y:S01]  /*2950*/  @!P1 IADD3 R91, PT, PT, R9.reuse, -R53, RZ ;  /* 0x80000035095b9210 */ /* 0x040fe20007ffe0ff */
[----:B------:R-:W-:Y:S01]  /*2960*/  @!P5 IMAD.IADD R105, R9, 0x1, -R61 ;  /* 0x000000010969d824 */ /* 0x000fe200078e0a3d */
[----:B------:R-:W-:-:S02]  /*2970*/  ISETP.GE.AND P0, PT, R97, RZ, PT ;  /* 0x000000ff6100720c */ /* 0x000fc40003f06270 */
[----:B------:R-:W-:Y:S02]  /*2980*/  ISETP.GE.AND P4, PT, R99, RZ, PT ;  /* 0x000000ff6300720c */ /* 0x000fe40003f86270 */
[----:B------:R-:W-:Y:S02]  /*2990*/  ISETP.GE.AND P3, PT, R107, RZ, PT ;  /* 0x000000ff6b00720c */ /* 0x000fe40003f66270 */
[----:B------:R-:W-:Y:S02]  /*29a0*/  ISETP.GE.AND P2, PT, R109, RZ, PT ;  /* 0x000000ff6d00720c */ /* 0x000fe40003f46270 */
[----:B------:R-:W-:Y:S02]  /*29b0*/  ISETP.GE.AND P1, PT, R111, RZ, PT ;  /* 0x000000ff6f00720c */ /* 0x000fe40003f26270 */
[----:B------:R-:W-:Y:S02]  /*29c0*/  @!P6 IADD3 R101, PT, PT, -R60, R9, RZ ;  /* 0x000000093c65e210 */ /* 0x000fe40007ffe1ff */
[----:B------:R-:W-:Y:S01]  /*29d0*/  ISETP.GE.AND P6, PT, R117, RZ, PT ;  /* 0x000000ff7500720c */ /* 0x000fe20003fc6270 */
[----:B------:R-:W-:Y:S01]  /*29e0*/  @!P0 IMAD.IADD R97, R9, 0x1, -R54 ;  /* 0x0000000109618824 */ /* 0x000fe200078e0a36 */
[----:B------:R-:W-:-:S02]  /*29f0*/  ISETP.GE.AND P5, PT, R119, RZ, PT ;  /* 0x000000ff7700720c */ /* 0x000fc40003fa6270 */
[C---:B------:R-:W-:Y:S02]  /*2a00*/  IADD3 R115, PT, PT, -R9.reuse, R70, RZ ;  /* 0x0000004609737210 */ /* 0x040fe40007ffe1ff */
[C---:B------:R-:W-:Y:S02]  /*2a10*/  IADD3 R123, PT, PT, -R9.reuse, R77, RZ ;  /* 0x0000004d097b7210 */ /* 0x040fe40007ffe1ff */
[C---:B------:R-:W-:Y:S01]  /*2a20*/  IADD3 R125, PT, PT, -R9.reuse, R78, RZ ;  /* 0x0000004e097d7210 */ /* 0x040fe20007ffe1ff */
[C---:B------:R-:W-:Y:S01]  /*2a30*/  @!P1 IMAD.IADD R111, R9.reuse, 0x1, -R68 ;  /* 0x00000001096f9824 */ /* 0x040fe200078e0a44 */
[C---:B------:R-:W-:Y:S02]  /*2a40*/  @!P4 IADD3 R99, PT, PT, R9.reuse, -R55, RZ ;  /* 0x800000370963c210 */ /* 0x040fe40007ffe0ff */
[C---:B------:R-:W-:Y:S01]  /*2a50*/  @!P3 IADD3 R107, PT, PT, R9.reuse, -R62, RZ ;  /* 0x8000003e096bb210 */ /* 0x040fe20007ffe0ff */
[C---:B------:R-:W-:Y:S01]  /*2a60*/  @!P6 IMAD.IADD R117, R9.reuse, 0x1, -R71 ;  /* 0x000000010975e824 */ /* 0x040fe200078e0a47 */
[----:B------:R-:W-:-:S02]  /*2a70*/  @!P2 IADD3 R109, PT, PT, R9, -R63, RZ ;  /* 0x8000003f096da210 */ /* 0x000fc40007ffe0ff */
[----:B------:R-:W-:Y:S02]  /*2a80*/  ISETP.GE.AND P0, PT, R113, RZ, PT ;  /* 0x000000ff7100720c */ /* 0x000fe40003f06270 */
[----:B------:R-:W-:Y:S02]  /*2a90*/  ISETP.GE.AND P4, PT, R115, RZ, PT ;  /* 0x000000ff7300720c */ /* 0x000fe40003f86270 */
[----:B------:R-:W-:Y:S02]  /*2aa0*/  ISETP.GE.AND P3, PT, R123, RZ, PT ;  /* 0x000000ff7b00720c */ /* 0x000fe40003f66270 */
[----:B------:R-:W-:Y:S02]  /*2ab0*/  ISETP.GE.AND P2, PT, R125, RZ, PT ;  /* 0x000000ff7d00720c */ /* 0x000fe40003f46270 */
[----:B------:R-:W-:Y:S02]  /*2ac0*/  ISETP.GE.AND P1, PT, R90, RZ, PT ;  /* 0x000000ff5a00720c */ /* 0x000fe40003f26270 */
[----:B------:R-:W-:-:S02]  /*2ad0*/  @!P5 IADD3 R119, PT, PT, -R76, R9, RZ ;  /* 0x000000094c77d210 */ /* 0x000fc40007ffe1ff */
[-C--:B------:R-:W-:Y:S02]  /*2ae0*/  ISETP.GT.AND P6, PT, R89, R94.reuse, PT ;  /* 0x0000005e5900720c */ /* 0x080fe40003fc4270 */
[----:B------:R-:W-:Y:S02]  /*2af0*/  ISETP.GT.AND P5, PT, R91, R94, PT ;  /* 0x0000005e5b00720c */ /* 0x000fe40003fa4270 */
[C---:B------:R-:W-:Y:S02]  /*2b00*/  ISETP.LT.AND P6, PT, R10.reuse, R48, !P6 ;  /* 0x000000300a00720c */ /* 0x040fe400077c1270 */
[----:B------:R-:W-:Y:S01]  /*2b10*/  ISETP.LT.AND P5, PT, R10, R49, !P5 ;  /* 0x000000310a00720c */ /* 0x000fe20006fa1270 */
[----:B------:R-:W-:Y:S01]  /*2b20*/  @!P2 IMAD.IADD R125, R9, 0x1, -R78 ;  /* 0x00000001097da824 */ /* 0x000fe200078e0a4e */
[----:B------:R-:W-:Y:S02]  /*2b30*/  FSETP.LT.AND P6, PT, R103, R32, P6 ;  /* 0x000000206700720b */ /* 0x000fe400037c1000 */
[----:B------:R-:W-:-:S02]  /*2b40*/  FSETP.LT.AND P5, PT, R102, R33, P5 ;  /* 0x000000216600720b */ /* 0x000fc40002fa1000 */
[C---:B------:R-:W-:Y:S02]  /*2b50*/  @!P0 IADD3 R113, PT, PT, R9.reuse, -R69, RZ ;  /* 0x8000004509718210 */ /* 0x040fe40007ffe0ff */
[C---:B------:R-:W-:Y:S02]  /*2b60*/  @!P4 IADD3 R115, PT, PT, R9.reuse, -R70, RZ ;  /* 0x800000460973c210 */ /* 0x040fe40007ffe0ff */
[C---:B------:R-:W-:Y:S02]  /*2b70*/  @!P3 IADD3 R123, PT, PT, R9.reuse, -R77, RZ ;  /* 0x8000004d097bb210 */ /* 0x040fe40007ffe0ff */
[----:B------:R-:W-:Y:S02]  /*2b80*/  @!P1 IADD3 R90, PT, PT, R9, -R79, RZ ;  /* 0x8000004f095a9210 */ /* 0x000fe40007ffe0ff */
[----:B------:R-:W-:Y:S02]  /*2b90*/  SEL R16, R11, R16, P6 ;  /* 0x000000100b107207 */ /* 0x000fe40003000000 */
[----:B------:R-:W-:-:S02]  /*2ba0*/  FSEL R32, R103, R32, P6 ;  /* 0x0000002067207208 */ /* 0x000fc40003000000 */
[----:B------:R-:W-:Y:S02]  /*2bb0*/  SEL R17, R11, R17, P5 ;  /* 0x000000110b117207 */ /* 0x000fe40002800000 */
[----:B------:R-:W-:Y:S02]  /*2bc0*/  FSEL R33, R102, R33, P5 ;  /* 0x0000002166217208 */ /* 0x000fe40002800000 */
[-C--:B------:R-:W-:Y:S02]  /*2bd0*/  ISETP.GT.AND P2, PT, R97, R94.reuse, PT ;  /* 0x0000005e6100720c */ /* 0x080fe40003f44270 */
[-C--:B------:R-:W-:Y:S02]  /*2be0*/  ISETP.GT.AND P1, PT, R99, R94.reuse, PT ;  /* 0x0000005e6300720c */ /* 0x080fe40003f24270 */
[-C--:B------:R-:W-:Y:S02]  /*2bf0*/  ISETP.GT.AND P0, PT, R101, R94.reuse, PT ;  /* 0x0000005e6500720c */ /* 0x080fe40003f04270 */
[----:B------:R-:W-:-:S02]  /*2c00*/  ISETP.GT.AND P4, PT, R105, R94, PT ;  /* 0x0000005e6900720c */ /* 0x000fc40003f84270 */
[-C--:B------:R-:W-:Y:S02]  /*2c10*/  ISETP.GT.AND P3, PT, R107, R94.reuse, PT ;  /* 0x0000005e6b00720c */ /* 0x080fe40003f64270 */
[-C--:B------:R-:W-:Y:S02]  /*2c20*/  ISETP.GT.AND P6, PT, R109, R94.reuse, PT ;  /* 0x0000005e6d00720c */ /* 0x080fe40003fc4270 */
[----:B------:R-:W-:Y:S02]  /*2c30*/  ISETP.GT.AND P5, PT, R111, R94, PT ;  /* 0x0000005e6f00720c */ /* 0x000fe40003fa4270 */
[C---:B------:R-:W-:Y:S02]  /*2c40*/  ISETP.LT.AND P2, PT, R10.reuse, R50, !P2 ;  /* 0x000000320a00720c */ /* 0x040fe40005741270 */
[C---:B------:R-:W-:Y:S02]  /*2c50*/  ISETP.LT.AND P1, PT, R10.reuse, R51, !P1 ;  /* 0x000000330a00720c */ /* 0x040fe40004f21270 */
[----:B------:R-:W-:-:S02]  /*2c60*/  ISETP.LT.AND P0, PT, R10, R56, !P0 ;  /* 0x000000380a00720c */ /* 0x000fc40004701270 */
[C---:B------:R-:W-:Y:S02]  /*2c70*/  ISETP.LT.AND P4, PT, R10.reuse, R57, !P4 ;  /* 0x000000390a00720c */ /* 0x040fe40006781270 */
[C---:B------:R-:W-:Y:S02]  /*2c80*/  ISETP.LT.AND P3, PT, R10.reuse, R58, !P3 ;  /* 0x0000003a0a00720c */ /* 0x040fe40005f61270 */
[C---:B------:R-:W-:Y:S02]  /*2c90*/  ISETP.LT.AND P6, PT, R10.reuse, R59, !P6 ;  /* 0x0000003b0a00720c */ /* 0x040fe400077c1270 */
[----:B------:R-:W-:Y:S02]  /*2ca0*/  ISETP.LT.AND P5, PT, R10, R64, !P5 ;  /* 0x000000400a00720c */ /* 0x000fe40006fa1270 */
[----:B------:R-:W-:Y:S02]  /*2cb0*/  FSETP.LT.AND P2, PT, R15, R34, P2 ;  /* 0x000000220f00720b */ /* 0x000fe40001741000 */
[----:B------:R-:W-:-:S02]  /*2cc0*/  FSETP.LT.AND P1, PT, R14, R35, P1 ;  /* 0x000000230e00720b */ /* 0x000fc40000f21000 */
[----:B------:R-:W-:Y:S02]  /*2cd0*/  FSETP.LT.AND P0, PT, R121, R28, P0 ;  /* 0x0000001c7900720b */ /* 0x000fe40000701000 */
[----:B------:R-:W-:Y:S02]  /*2ce0*/  FSETP.LT.AND P4, PT, R80, R29, P4 ;  /* 0x0000001d5000720b */ /* 0x000fe40002781000 */
[----:B------:R-:W-:Y:S02]  /*2cf0*/  FSETP.LT.AND P3, PT, R13, R30, P3 ;  /* 0x0000001e0d00720b */ /* 0x000fe40001f61000 */
[----:B------:R-:W-:Y:S02]  /*2d00*/  FSETP.LT.AND P6, PT, R12, R31, P6 ;  /* 0x0000001f0c00720b */ /* 0x000fe400037c1000 */
[----:B------:R-:W-:Y:S02]  /*2d10*/  FSETP.LT.AND P5, PT, R83, R24, P5 ;  /* 0x000000185300720b */ /* 0x000fe40002fa1000 */
[----:B------:R-:W-:-:S02]  /*2d20*/  SEL R18, R11, R18, P2 ;  /* 0x000000120b127207 */ /* 0x000fc40001000000 */
[----:B------:R-:W-:Y:S02]  /*2d30*/  FSEL R34, R15, R34, P2 ;  /* 0x000000220f227208 */ /* 0x000fe40001000000 */
[C---:B------:R-:W-:Y:S02]  /*2d40*/  SEL R19, R11.reuse, R19, P1 ;  /* 0x000000130b137207 */ /* 0x040fe40000800000 */
[----:B------:R-:W-:Y:S02]  /*2d50*/  FSEL R35, R14, R35, P1 ;  /* 0x000000230e237208 */ /* 0x000fe40000800000 */
[----:B------:R-:W-:Y:S02]  /*2d60*/  SEL R36, R11, R36, P0 ;  /* 0x000000240b247207 */ /* 0x000fe40000000000 */
[----:B------:R-:W-:Y:S02]  /*2d70*/  FSEL R28, R121, R28, P0 ;  /* 0x0000001c791c7208 */ /* 0x000fe40000000000 */
[----:B------:R-:W-:-:S02]  /*2d80*/  SEL R37, R11, R37, P4 ;  /* 0x000000250b257207 */ /* 0x000fc40002000000 */
[----:B------:R-:W-:Y:S02]  /*2d90*/  FSEL R29, R80, R29, P4 ;  /* 0x0000001d501d7208 */ /* 0x000fe40002000000 */
[----:B------:R-:W-:Y:S02]  /*2da0*/  SEL R38, R11, R38, P3 ;  /* 0x000000260b267207 */ /* 0x000fe40001800000 */
[----:B------:R-:W-:Y:S02]  /*2db0*/  FSEL R30, R13, R30, P3 ;  /* 0x0000001e0d1e7208 */ /* 0x000fe40001800000 */
[C---:B------:R-:W-:Y:S02]  /*2dc0*/  SEL R39, R11.reuse, R39, P6 ;  /* 0x000000270b277207 */ /* 0x040fe40003000000 */
[----:B------:R-:W-:Y:S02]  /*2dd0*/  FSEL R31, R12, R31, P6 ;  /* 0x0000001f0c1f7208 */ /* 0x000fe40003000000 */
[----:B------:R-:W-:-:S02]  /*2de0*/  SEL R40, R11, R40, P5 ;  /* 0x000000280b287207 */ /* 0x000fc40002800000 */
[----:B------:R-:W-:Y:S02]  /*2df0*/  FSEL R24, R83, R24, P5 ;  /* 0x0000001853187208 */ /* 0x000fe40002800000 */
[-C--:B------:R-:W-:Y:S02]  /*2e00*/  ISETP.GT.AND P2, PT, R113, R94.reuse, PT ;  /* 0x0000005e7100720c */ /* 0x080fe40003f44270 */
[-C--:B------:R-:W-:Y:S02]  /*2e10*/  ISETP.GT.AND P1, PT, R115, R94.reuse, PT ;  /* 0x0000005e7300720c */ /* 0x080fe40003f24270 */
[-C--:B------:R-:W-:Y:S02]  /*2e20*/  ISETP.GT.AND P0, PT, R117, R94.reuse, PT ;  /* 0x0000005e7500720c */ /* 0x080fe40003f04270 */
[-C--:B------:R-:W-:Y:S02]  /*2e30*/  ISETP.GT.AND P4, PT, R119, R94.reuse, PT ;  /* 0x0000005e7700720c */ /* 0x080fe40003f84270 */
[----:B------:R-:W-:-:S02]  /*2e40*/  ISETP.GT.AND P3, PT, R123, R94, PT ;  /* 0x0000005e7b00720c */ /* 0x000fc40003f64270 */
[-C--:B------:R-:W-:Y:S02]  /*2e50*/  ISETP.GT.AND P6, PT, R125, R94.reuse, PT ;  /* 0x0000005e7d00720c */ /* 0x080fe40003fc4270 */
[----:B------:R-:W-:Y:S02]  /*2e60*/  ISETP.GT.AND P5, PT, R90, R94, PT ;  /* 0x0000005e5a00720c */ /* 0x000fe40003fa4270 */
[C---:B------:R-:W-:Y:S02]  /*2e70*/  ISETP.LT.AND P2, PT, R10.reuse, R65, !P2 ;  /* 0x000000410a00720c */ /* 0x040fe40005741270 */
[C---:B------:R-:W-:Y:S02]  /*2e80*/  ISETP.LT.AND P1, PT, R10.reuse, R66, !P1 ;  /* 0x000000420a00720c */ /* 0x040fe40004f21270 */
[C---:B------:R-:W-:Y:S02]  /*2e90*/  ISETP.LT.AND P0, PT, R10.reuse, R67, !P0 ;  /* 0x000000430a00720c */ /* 0x040fe40004701270 */
[----:B------:R-:W-:-:S02]  /*2ea0*/  ISETP.LT.AND P4, PT, R10, R72, !P4 ;  /* 0x000000480a00720c */ /* 0x000fc40006781270 */
[C---:B------:R-:W-:Y:S02]  /*2eb0*/  ISETP.LT.AND P3, PT, R10.reuse, R73, !P3 ;  /* 0x000000490a00720c */ /* 0x040fe40005f61270 */
[C---:B------:R-:W-:Y:S02]  /*2ec0*/  ISETP.LT.AND P6, PT, R10.reuse, R74, !P6 ;  /* 0x0000004a0a00720c */ /* 0x040fe400077c1270 */
[----:B------:R-:W-:Y:S02]  /*2ed0*/  ISETP.LT.AND P5, PT, R10, R75, !P5 ;  /* 0x0000004b0a00720c */ /* 0x000fe40006fa1270 */
[----:B------:R-:W-:Y:S02]  /*2ee0*/  FSETP.LT.AND P2, PT, R82, R25, P2 ;  /* 0x000000195200720b */ /* 0x000fe40001741000 */
[----:B------:R-:W-:Y:S02]  /*2ef0*/  FSETP.LT.AND P1, PT, R81, R26, P1 ;  /* 0x0000001a5100720b */ /* 0x000fe40000f21000 */
[----:B------:R-:W-:-:S02]  /*2f00*/  FSETP.LT.AND P0, PT, R84, R27, P0 ;  /* 0x0000001b5400720b */ /* 0x000fc40000701000 */
[----:B------:R-:W-:Y:S02]  /*2f10*/  FSETP.LT.AND P4, PT, R87, R20, P4 ;  /* 0x000000145700720b */ /* 0x000fe40002781000 */
[----:B------:R-:W-:Y:S02]  /*2f20*/  FSETP.LT.AND P3, PT, R88, R21, P3 ;  /* 0x000000155800720b */ /* 0x000fe40001f61000 */
[----:B------:R-:W-:Y:S02]  /*2f30*/  FSETP.LT.AND P6, PT, R85, R22, P6 ;  /* 0x000000165500720b */ /* 0x000fe400037c1000 */
[----:B------:R-:W-:Y:S02]  /*2f40*/  FSETP.LT.AND P5, PT, R86, R23, P5 ;  /* 0x000000175600720b */ /* 0x000fe40002fa1000 */
[C---:B------:R-:W-:Y:S02]  /*2f50*/  SEL R41, R11.reuse, R41, P2 ;  /* 0x000000290b297207 */ /* 0x040fe40001000000 */
[----:B------:R-:W-:-:S02]  /*2f60*/  SEL R42, R11, R42, P1 ;  /* 0x0000002a0b2a7207 */ /* 0x000fc40000800000 */
[C---:B------:R-:W-:Y:S02]  /*2f70*/  SEL R43, R11.reuse, R43, P0 ;  /* 0x0000002b0b2b7207 */ /* 0x040fe40000000000 */
[C---:B------:R-:W-:Y:S02]  /*2f80*/  SEL R44, R11.reuse, R44, P4 ;  /* 0x0000002c0b2c7207 */ /* 0x040fe40002000000 */
[C---:B------:R-:W-:Y:S02]  /*2f90*/  SEL R45, R11.reuse, R45, P3 ;  /* 0x0000002d0b2d7207 */ /* 0x040fe40001800000 */
[C---:B------:R-:W-:Y:S02]  /*2fa0*/  SEL R46, R11.reuse, R46, P6 ;  /* 0x0000002e0b2e7207 */ /* 0x040fe40003000000 */
[----:B------:R-:W-:Y:S02]  /*2fb0*/  SEL R47, R11, R47, P5 ;  /* 0x0000002f0b2f7207 */ /* 0x000fe40002800000 */
[----:B------:R-:W-:-:S02]  /*2fc0*/  IADD3 R11, PT, PT, R5, R11, RZ ;  /* 0x0000000b050b7210 */ /* 0x000fc40007ffe0ff */
[----:B------:R-:W-:Y:S02]  /*2fd0*/  FSEL R26, R81, R26, P1 ;  /* 0x0000001a511a7208 */ /* 0x000fe40000800000 */
[----:B------:R-:W-:Y:S02]  /*2fe0*/  ISETP.GE.AND P1, PT, R11, R96, PT ;  /* 0x000000600b00720c */ /* 0x000fe40003f26270 */
[----:B------:R-:W-:Y:S02]  /*2ff0*/  FSEL R25, R82, R25, P2 ;  /* 0x0000001952197208 */ /* 0x000fe40001000000 */
[----:B------:R-:W-:Y:S02]  /*3000*/  FSEL R27, R84, R27, P0 ;  /* 0x0000001b541b7208 */ /* 0x000fe40000000000 */
[----:B------:R-:W-:Y:S02]  /*3010*/  FSEL R20, R87, R20, P4 ;  /* 0x0000001457147208 */ /* 0x000fe40002000000 */
[----:B------:R-:W-:-:S02]  /*3020*/  FSEL R21, R88, R21, P3 ;  /* 0x0000001558157208 */ /* 0x000fc40001800000 */
[----:B------:R-:W-:Y:S02]  /*3030*/  FSEL R22, R85, R22, P6 ;  /* 0x0000001655167208 */ /* 0x000fe40003000000 */
[----:B------:R-:W-:Y:S01]  /*3040*/  FSEL R23, R86, R23, P5 ;  /* 0x0000001756177208 */ /* 0x000fe20002800000 */
[----:B------:R-:W-:Y:S06]  /*3050*/  @!P1 BRA `(.L_x_14) ;  /* 0xffffffe000609947 */ /* 0x000fec000383ffff */
.L_x_9:
[----:B------:R-:W-:Y:S05]  /*3060*/  BSYNC.RECONVERGENT B0 ;  /* 0x0000000000007941 */ /* 0x000fea0003800200 */
.L_x_8:
[----:B------:R-:W1:Y:S01]  /*3070*/  S2R R10, SR_TID.X ;  /* 0x00000000000a7919 */ /* 0x000e620000002100 */
[C---:B0-----:R-:W-:Y:S01]  /*3080*/  IADD3 R5, PT, PT, R3.reuse, 0xbc0, RZ ;  /* 0x00000bc003057810 */ /* 0x041fe20007ffe0ff */
[----:B------:R-:W-:Y:S01]  /*3090*/  VIADD R3, R3, 0x2bc0 ;  /* 0x00002bc003037836 */ /* 0x000fe20000000000 */
[----:B------:R-:W-:Y:S02]  /*30a0*/  SHF.L.U32 R6, R2, 0x6, RZ ;  /* 0x0000000602067819 */ /* 0x000fe400000006ff */
[C---:B------:R-:W-:Y:S02]  /*30b0*/  LEA R5, R0.reuse, R5, 0x18 ;  /* 0x0000000500057211 */ /* 0x040fe400078ec0ff */
[----:B------:R-:W-:Y:S02]  /*30c0*/  LEA R3, R0, R3, 0x18 ;  /* 0x0000000300037211 */ /* 0x000fe400078ec0ff */
[-C--:B------:R-:W-:Y:S02]  /*30d0*/  IADD3 R2, PT, PT, R5, R6.reuse, RZ ;  /* 0x0000000605027210 */ /* 0x080fe40007ffe0ff */
[----:B------:R-:W-:-:S03]  /*30e0*/  IADD3 R0, PT, PT, R3, R6, RZ ;  /* 0x0000000603007210 */ /* 0x000fc60007ffe0ff */
[----:B------:R0:W-:Y:S04]  /*30f0*/  STS.128 [R2], R32 ;  /* 0x0000002002007388 */ /* 0x0001e80000000c00 */
[----:B------:R0:W-:Y:S04]  /*3100*/  STS.128 [R2+0x10], R28 ;  /* 0x0000101c02007388 */ /* 0x0001e80000000c00 */
[----:B------:R0:W-:Y:S04]  /*3110*/  STS.128 [R2+0x20], R24 ;  /* 0x0000201802007388 */ /* 0x0001e80000000c00 */
[----:B------:R0:W-:Y:S04]  /*3120*/  STS.128 [R2+0x30], R20 ;  /* 0x0000301402007388 */ /* 0x0001e80000000c00 */
[----:B------:R0:W-:Y:S01]  /*3130*/  STS.128 [R0], R16 ;  /* 0x0000001000007388 */ /* 0x0001e20000000c00 */
[----:B-1----:R-:W-:-:S03]  /*3140*/  ISETP.GT.AND P0, PT, R10, 0xf, PT ;  /* 0x0000000f0a00780c */ /* 0x002fc60003f04270 */
[----:B------:R0:W-:Y:S04]  /*3150*/  STS.128 [R0+0x10], R36 ;  /* 0x0000102400007388 */ /* 0x0001e80000000c00 */
[----:B------:R0:W-:Y:S04]  /*3160*/  STS.128 [R0+0x20], R40 ;  /* 0x0000202800007388 */ /* 0x0001e80000000c00 */
[----:B------:R0:W-:Y:S01]  /*3170*/  STS.128 [R0+0x30], R44 ;  /* 0x0000302c00007388 */ /* 0x0001e20000000c00 */
[----:B------:R-:W-:Y:S06]  /*3180*/  BAR.SYNC.DEFER_BLOCKING 0x0 ;  /* 0x0000000000007b1d */ /* 0x000fec0000010000 */
[----:B------:R-:W-:Y:S05]  /*3190*/  @P0 EXIT ;  /* 0x000000000000094d */ /* 0x000fea0003800000 */
[----:B------:R-:W1:Y:S01]  /*31a0*/  LDCU UR5, c[0x0][0x360] ;  /* 0x00006c00ff0577ac */ /* 0x000e620008000800 */
[----:B------:R-:W-:Y:S01]  /*31b0*/  IMAD.MOV.U32 R9, RZ, RZ, 0x7f7ff023 ;  /* 0x7f7ff023ff097424 */ /* 0x000fe200078e00ff */
[----:B------:R-:W-:Y:S01]  /*31c0*/  MOV R8, R98 ;  /* 0x0000006200087202 */ /* 0x000fe20000000f00 */
[----:B-1----:R-:W-:-:S09]  /*31d0*/  UISETP.NE.AND UP0, UPT, UR5, URZ, UPT ;  /* 0x000000ff0500728c */ /* 0x002fd2000bf05270 */
[----:B------:R-:W-:Y:S05]  /*31e0*/  BRA.U !UP0, `(.L_x_15) ;  /* 0x00000005083c7547 */ /* 0x000fea000b800000 */
[----:B------:R-:W-:Y:S01]  /*31f0*/  UISETP.GT.U32.AND UP1, UPT, UR5, URZ, UPT ;  /* 0x000000ff0500728c */ /* 0x000fe2000bf24070 */
[C---:B------:R-:W-:Y:S01]  /*3200*/  IMAD R3, R10.reuse, 0x4, R3 ;  /* 0x000000040a037824 */ /* 0x040fe200078e0203 */
[----:B0-----:R-:W-:Y:S01]  /*3210*/  MOV R0, 0x7f7ff023 ;  /* 0x7f7ff02300007802 */ /* 0x001fe20000000f00 */
[----:B------:R-:W-:Y:S01]  /*3220*/  IMAD R5, R10, 0x4, R5 ;  /* 0x000000040a057824 */ /* 0x000fe200078e0205 */
[----:B------:R-:W-:Y:S01]  /*3230*/  UMOV UR4, URZ ;  /* 0x000000ff00047c82 */ /* 0x000fe20008000000 */
[----:B------:R-:W-:Y:S01]  /*3240*/  IMAD.MOV.U32 R2, RZ, RZ, R98 ;  /* 0x000000ffff027224 */ /* 0x000fe200078e0062 */
[----:B------:R-:W-:-:S03]  /*3250*/  UPLOP3.LUT UP0, UPT, UPT, UPT, UPT, 0x80, 0x8 ;  /* 0x000000000008789c */ /* 0x000fc60003f0f070 */
[----:B------:R-:W-:Y:S08]  /*3260*/  BRA.U UP1, `(.L_x_16) ;  /* 0x0000000101307547 */ /* 0x000ff0000b800000 */
[----:B------:R0:W1:Y:S01]  /*3270*/  LDS R7, [R5] ;  /* 0x0000000005077984 */ /* 0x0000620000000800 */
[----:B------:R-:W-:Y:S01]  /*3280*/  MOV R8, R2 ;  /* 0x0000000200087202 */ /* 0x000fe20000000f00 */
[----:B------:R-:W-:Y:S01]  /*3290*/  UIADD3 UR4, UPT, UPT, UR4, 0x1, URZ ;  /* 0x0000000104047890 */ /* 0x000fe2000fffe0ff */
[-C--:B------:R-:W-:Y:S01]  /*32a0*/  MOV R9, R0.reuse ;  /* 0x0000000000097202 */ /* 0x080fe20000000f00 */
[----:B------:R-:W-:Y:S01]  /*32b0*/  UPLOP3.LUT UP0, UPT, UPT, UPT, UPT, 0x40, 0x4 ;  /* 0x000000000004789c */ /* 0x000fe20003f0e870 */
[----:B0-----:R-:W-:Y:S02]  /*32c0*/  IADD3 R5, PT, PT, R5, 0x40, RZ ;  /* 0x0000004005057810 */ /* 0x001fe40007ffe0ff */
[----:B-1----:R-:W-:-:S13]  /*32d0*/  FSETP.GEU.AND P0, PT, R7, R0, PT ;  /* 0x000000000700720b */ /* 0x002fda0003f0e000 */
[----:B------:R0:W1:Y:S01]  /*32e0*/  @!P0 LDS R8, [R3] ;  /* 0x0000000003088984 */ /* 0x0000620000000800 */
[----:B------:R-:W-:-:S05]  /*32f0*/  @!P0 IMAD.MOV.U32 R9, RZ, RZ, R7 ;  /* 0x000000ffff098224 */ /* 0x000fca00078e0007 */
[----:B------:R-:W-:Y:S01]  /*3300*/  MOV R0, R9 ;  /* 0x0000000900007202 */ /* 0x000fe20000000f00 */
[----:B0-----:R-:W-:Y:S01]  /*3310*/  VIADD R3, R3, 0x40 ;  /* 0x0000004003037836 */ /* 0x001fe20000000000 */
[----:B-1----:R-:W-:-:S07]  /*3320*/  MOV R2, R8 ;  /* 0x0000000800027202 */ /* 0x002fce0000000f00 */
.L_x_16:
[----:B------:R-:W-:Y:S02]  /*3330*/  UIADD3 UR6, UPT, UPT, -UR4, UR5, URZ ;  /* 0x0000000504067290 */ /* 0x000fe4000fffe1ff */
[----:B------:R-:W-:-:S04]  /*3340*/  UISETP.GT.U32.AND UP1, UPT, UR5, UR4, UPT ;  /* 0x000000040500728c */ /* 0x000fc8000bf24070 */
[----:B------:R-:W-:-:S09]  /*3350*/  UISETP.LE.U32.OR UP1, UPT, UR6, 0x3, !UP1 ;  /* 0x000000030600788c */ /* 0x000fd2000cf23470 */
[----:B------:R-:W-:Y:S05]  /*3360*/  BRA.U UP1, `(.L_x_17) ;  /* 0x0000000101647547 */ /* 0x000fea000b800000 */
[----:B------:R-:W-:Y:S02]  /*3370*/  UIADD3 UR6, UPT, UPT, UR5, -0x3, URZ ;  /* 0xfffffffd05067890 */ /* 0x000fe4000fffe0ff */
[----:B------:R-:W-:-:S11]  /*3380*/  UPLOP3.LUT UP0, UPT, UPT, UPT, UPT, 0x40, 0x4 ;  /* 0x000000000004789c */ /* 0x000fd60003f0e870 */
.L_x_18:
[----:B0-----:R-:W0:Y:S01]  /*3390*/  LDS R7, [R5] ;  /* 0x0000000005077984 */ /* 0x001e220000000800 */
[----:B------:R-:W-:-:S03]  /*33a0*/  UIADD3 UR4, UPT, UPT, UR4, 0x4, URZ ;  /* 0x0000000404047890 */ /* 0x000fc6000fffe0ff */
[----:B------:R-:W1:Y:S01]  /*33b0*/  LDS R9, [R5+0x40] ;  /* 0x0000400005097984 */ /* 0x000e620000000800 */
[----:B------:R-:W-:Y:S01]  /*33c0*/  UISETP.GE.U32.AND UP1, UPT, UR4, UR6, UPT ;  /* 0x000000060400728c */ /* 0x000fe2000bf26070 */
[----:B0-----:R-:W-:-:S13]  /*33d0*/  FSETP.GEU.AND P0, PT, R7, R0, PT ;  /* 0x000000000700720b */ /* 0x001fda0003f0e000 */
[----:B------:R-:W-:Y:S01]  /*33e0*/  @!P0 MOV R0, R7 ;  /* 0x0000000700008202 */ /* 0x000fe20000000f00 */
[----:B--2---:R-:W-:Y:S03]  /*33f0*/  @!P0 LDS R2, [R3] ;  /* 0x0000000003028984 */ /* 0x004fe60000000800 */
[----:B-1----:R-:W-:Y:S01]  /*3400*/  FSETP.GEU.AND P0, PT, R9, R0, PT ;  /* 0x000000000900720b */ /* 0x002fe20003f0e000 */
[----:B------:R-:W0:-:S12]  /*3410*/  LDS R7, [R5+0x80] ;  /* 0x0000800005077984 */ /* 0x000e180000000800 */
[----:B------:R-:W-:Y:S01]  /*3420*/  @!P0 IMAD.MOV.U32 R0, RZ, RZ, R9 ;  /* 0x000000ffff008224 */ /* 0x000fe200078e0009 */
[----:B------:R-:W-:Y:S04]  /*3430*/  @!P0 LDS R2, [R3+0x40] ;  /* 0x0000400003028984 */ /* 0x000fe80000000800 */
[----:B------:R1:W2:Y:S02]  /*3440*/  LDS R9, [R5+0xc0] ;  /* 0x0000c00005097984 */ /* 0x0002a40000000800 */
[----:B-1----:R-:W-:Y:S01]  /*3450*/  VIADD R5, R5, 0x100 ;  /* 0x0000010005057836 */ /* 0x002fe20000000000 */
[----:B0-----:R-:W-:-:S13]  /*3460*/  FSETP.GEU.AND P0, PT, R7, R0, PT ;  /* 0x000000000700720b */ /* 0x001fda0003f0e000 */
[----:B------:R-:W-:Y:S01]  /*3470*/  @!P0 MOV R0, R7 ;  /* 0x0000000700008202 */ /* 0x000fe20000000f00 */
[----:B------:R-:W0:Y:S03]  /*3480*/  @!P0 LDS R2, [R3+0x80] ;  /* 0x0000800003028984 */ /* 0x000e260000000800 */
[----:B--2---:R-:W-:-:S13]  /*3490*/  FSETP.GEU.AND P0, PT, R9, R0, PT ;  /* 0x000000000900720b */ /* 0x004fda0003f0e000 */
[----:B------:R1:W2:Y:S01]  /*34a0*/  @!P0 LDS R2, [R3+0xc0] ;  /* 0x0000c00003028984 */ /* 0x0002a20000000800 */
[----:B------:R-:W-:Y:S02]  /*34b0*/  @!P0 MOV R0, R9 ;  /* 0x0000000900008202 */ /* 0x000fe40000000f00 */
[----:B-1----:R-:W-:Y:S01]  /*34c0*/  IADD3 R3, PT, PT, R3, 0x100, RZ ;  /* 0x0000010003037810 */ /* 0x002fe20007ffe0ff */
[----:B------:R-:W-:Y:S06]  /*34d0*/  BRA.U !UP1, `(.L_x_18) ;  /* 0xfffffffd09ac7547 */ /* 0x000fec000b83ffff */
[----:B0-2---:R-:W-:Y:S01]  /*34e0*/  MOV R8, R2 ;  /* 0x0000000200087202 */ /* 0x005fe20000000f00 */
[----:B------:R-:W-:-:S07]  /*34f0*/  IMAD.MOV.U32 R9, RZ, RZ, R0 ;  /* 0x000000ffff097224 */ /* 0x000fce00078e0000 */
.L_x_17:
[----:B------:R-:W-:Y:S02]  /*3500*/  UIADD3 UR6, UPT, UPT, -UR4, UR5, URZ ;  /* 0x0000000504067290 */ /* 0x000fe4000fffe1ff */
[----:B------:R-:W-:-:S04]  /*3510*/  UISETP.GT.U32.AND UP1, UPT, UR5, UR4, UPT ;  /* 0x000000040500728c */ /* 0x000fc8000bf24070 */
[----:B------:R-:W-:-:S09]  /*3520*/  UISETP.LE.U32.OR UP1, UPT, UR6, 0x1, !UP1 ;  /* 0x000000010600788c */ /* 0x000fd2000cf23470 */
[----:B------:R-:W-:Y:S05]  /*3530*/  BRA.U UP1, `(.L_x_19) ;  /* 0x0000000101487547 */ /* 0x000fea000b800000 */
[----:B------:R-:W0:Y:S01]  /*3540*/  LDS R7, [R5] ;  /* 0x0000000005077984 */ /* 0x000e220000000800 */
[----:B------:R-:W-:Y:S01]  /*3550*/  MOV R8, R2 ;  /* 0x0000000200087202 */ /* 0x000fe20000000f00 */
[----:B------:R-:W-:Y:S01]  /*3560*/  UIADD3 UR4, UPT, UPT, UR4, 0x1, URZ ;  /* 0x0000000104047890 */ /* 0x000fe2000fffe0ff */
[----:B------:R-:W-:Y:S01]  /*3570*/  IADD3 R6, PT, PT, R5, 0x40, RZ ;  /* 0x0000004005067810 */ /* 0x000fe20007ffe0ff */
[----:B------:R1:W2:Y:S01]  /*3580*/  LDS R9, [R5+0x40] ;  /* 0x0000400005097984 */ /* 0x0002a20000000800 */
[----:B------:R-:W-:Y:S01]  /*3590*/  IADD3 R2, PT, PT, R3, 0x40, RZ ;  /* 0x0000004003027810 */ /* 0x000fe20007ffe0ff */
[----:B------:R-:W-:Y:S02]  /*35a0*/  UPLOP3.LUT UP0, UPT, UPT, UPT, UPT, 0x40, 0x4 ;  /* 0x000000000004789c */ /* 0x000fe40003f0e870 */
[----:B------:R-:W-:Y:S01]  /*35b0*/  UIADD3 UR4, UPT, UPT, UR4, 0x1, URZ ;  /* 0x0000000104047890 */ /* 0x000fe2000fffe0ff */
[----:B-1----:R-:W-:Y:S01]  /*35c0*/  VIADD R5, R6, 0x40 ;  /* 0x0000004006057836 */ /* 0x002fe20000000000 */
[----:B0-----:R-:W-:-:S13]  /*35d0*/  FSETP.GEU.AND P0, PT, R7, R0, PT ;  /* 0x000000000700720b */ /* 0x001fda0003f0e000 */
[----:B------:R-:W-:Y:S01]  /*35e0*/  @!P0 MOV R0, R7 ;  /* 0x0000000700008202 */ /* 0x000fe20000000f00 */
[----:B------:R-:W-:Y:S03]  /*35f0*/  @!P0 LDS R8, [R3] ;  /* 0x0000000003088984 */ /* 0x000fe60000000800 */
[----:B--2---:R-:W-:-:S13]  /*3600*/  FSETP.GEU.AND P0, PT, R9, R0, PT ;  /* 0x000000000900720b */ /* 0x004fda0003f0e000 */
[----:B------:R0:W1:Y:S01]  /*3610*/  @!P0 LDS R8, [R3+0x40] ;  /* 0x0000400003088984 */ /* 0x0000620000000800 */
[----:B------:R-:W-:-:S05]  /*3620*/  @!P0 IMAD.MOV.U32 R0, RZ, RZ, R9 ;  /* 0x000000ffff008224 */ /* 0x000fca00078e0009 */
[----:B------:R-:W-:Y:S02]  /*3630*/  MOV R9, R0 ;  /* 0x0000000000097202 */ /* 0x000fe40000000f00 */
[----:B0-----:R-:W-:Y:S01]  /*3640*/  IADD3 R3, PT, PT, R2, 0x40, RZ ;  /* 0x0000004002037810 */ /* 0x001fe20007ffe0ff */
[----:B-1----:R-:W-:-:S07]  /*3650*/  IMAD.MOV.U32 R2, RZ, RZ, R8 ;  /* 0x000000ffff027224 */ /* 0x002fce00078e0008 */
.L_x_19:
[----:B------:R-:W-:-:S09]  /*3660*/  UISETP.LT.U32.OR UP0, UPT, UR4, UR5, UP0 ;  /* 0x000000050400728c */ /* 0x000fd20008701470 */
[----:B------:R-:W-:Y:S05]  /*3670*/  BRA.U !UP0, `(.L_x_15) ;  /* 0x0000000108187547 */ /* 0x000fea000b800000 */
[----:B------:R-:W0:Y:S01]  /*3680*/  LDS R5, [R5] ;  /* 0x0000000005057984 */ /* 0x000e220000000800 */
[----:B------:R-:W-:Y:S02]  /*3690*/  MOV R8, R2 ;  /* 0x0000000200087202 */ /* 0x000fe40000000f00 */
[-C--:B------:R-:W-:Y:S02]  /*36a0*/  MOV R9, R0.reuse ;  /* 0x0000000000097202 */ /* 0x080fe40000000f00 */
[----:B0-----:R-:W-:-:S13]  /*36b0*/  FSETP.GEU.AND P0, PT, R5, R0, PT ;  /* 0x000000000500720b */ /* 0x001fda0003f0e000 */
[----:B------:R1:W2:Y:S01]  /*36c0*/  @!P0 LDS R8, [R3] ;  /* 0x0000000003088984 */ /* 0x0002a20000000800 */
[----:B------:R-:W-:-:S07]  /*36d0*/  @!P0 IMAD.MOV.U32 R9, RZ, RZ, R5 ;  /* 0x000000ffff098224 */ /* 0x000fce00078e0005 */
.L_x_15:
[----:B------:R-:W-:-:S13]  /*36e0*/  ISETP.GE.AND P0, PT, R98, R95, PT ;  /* 0x0000005f6200720c */ /* 0x000fda0003f06270 */
[----:B------:R-:W-:Y:S05]  /*36f0*/  @P0 EXIT ;  /* 0x000000000000094d */ /* 0x000fea0003800000 */
[----:B------:R-:W3:Y:S01]  /*3700*/  LDC.64 R6, c[0x0][0x380] ;  /* 0x0000e000ff067b82 */ /* 0x000ee20000000a00 */
[----:B------:R-:W-:Y:S01]  /*3710*/  ISETP.NE.AND P0, PT, R93, RZ, PT ;  /* 0x000000ff5d00720c */ /* 0x000fe20003f05270 */
[----:B---3--:R-:W-:-:S12]  /*3720*/  IMAD.WIDE R6, R98, 0x4, R6 ;  /* 0x0000000462067825 */ /* 0x008fd800078e0206 */
[----:B------:R-:W-:Y:S05]  /*3730*/  @!P0 BRA `(.L_x_20) ;  /* 0x0000000000948947 */ /* 0x000fea0003800000 */
[----:B------:R-:W-:Y:S01]  /*3740*/  FSETP.GEU.AND P0, PT, R9, RZ, PT ;  /* 0x000000ff0900720b */ /* 0x000fe20003f0e000 */
[----:B------:R-:W-:-:S12]  /*3750*/  BSSY.RECONVERGENT B0, `(.L_x_21) ;  /* 0x0000013000007945 */ /* 0x000fd80003800200 */
[----:B------:R-:W-:Y:S05]  /*3760*/  @!P0 BRA `(.L_x_22) ;  /* 0x0000000000408947 */ /* 0x000fea0003800000 */
[----:B------:R-:W0:Y:S01]  /*3770*/  LDS R4, [R4] ;  /* 0x0000000004047984 */ /* 0x000e220000000800 */
[----:B------:R-:W-:Y:S01]  /*3780*/  BSSY.RECONVERGENT B1, `(.L_x_23) ;  /* 0x000000d000017945 */ /* 0x000fe20003800200 */
[----:B0-----:R-:W1:Y:S08]  /*3790*/  MUFU.RCP R0, R4 ;  /* 0x0000000400007308 */ /* 0x001e700000001000 */
[----:B------:R-:W0:Y:S01]  /*37a0*/  FCHK P0, R9, R4 ;  /* 0x0000000409007302 */ /* 0x000e220000000000 */
[----:B-1----:R-:W-:-:S04]  /*37b0*/  FFMA R3, -R4, R0, 1 ;  /* 0x3f80000004037423 */ /* 0x002fc80000000100 */
[----:B------:R-:W-:-:S04]  /*37c0*/  FFMA R0, R0, R3, R0 ;  /* 0x0000000300007223 */ /* 0x000fc80000000000 */
[----:B------:R-:W-:-:S04]  /*37d0*/  FFMA R2, R0, R9, RZ ;  /* 0x0000000900027223 */ /* 0x000fc800000000ff */
[----:B------:R-:W-:-:S04]  /*37e0*/  FFMA R3, -R4, R2, R9 ;  /* 0x0000000204037223 */ /* 0x000fc80000000109 */
[----:B------:R-:W-:Y:S01]  /*37f0*/  FFMA R0, R0, R3, R2 ;  /* 0x0000000300007223 */ /* 0x000fe20000000002 */
[----:B0-----:R-:W-:Y:S06]  /*3800*/  @!P0 BRA `(.L_x_24) ;  /* 0x0000000000108947 */ /* 0x001fec0003800000 */
[----:B------:R-:W-:Y:S02]  /*3810*/  MOV R0, R9 ;  /* 0x0000000900007202 */ /* 0x000fe40000000f00 */
[----:B------:R-:W-:Y:S02]  /*3820*/  MOV R3, R4 ;  /* 0x0000000400037202 */ /* 0x000fe40000000f00 */
[----:B------:R-:W-:-:S07]  /*3830*/  MOV R11, 0x3850 ;  /* 0x00003850000b7802 */ /* 0x000fce0000000f00 */
[----:B--2---:R-:W-:Y:S05]  /*3840*/  CALL.REL.NOINC `($__internal_1_$__cuda_sm3x_div_rn_noftz_f32_slowpath) ;  /* 0x0000000400547944 */ /* 0x004fea0003c00000 */
.L_x_24:
[----:B------:R-:W-:Y:S05]  /*3850*/  BSYNC.RECONVERGENT B1 ;  /* 0x0000000000017941 */ /* 0x000fea0003800200 */
.L_x_23:
[----:B------:R-:W-:Y:S05]  /*3860*/  BRA `(.L_x_25) ;  /* 0x0000000000047947 */ /* 0x000fea0003800000 */
.L_x_22:
[----:B0-----:R-:W-:-:S07]  /*3870*/  FADD R0, -R9, -RZ ;  /* 0x800000ff09007221 */ /* 0x001fce0000000100 */
.L_x_25:
[----:B------:R-:W-:Y:S05]  /*3880*/  BSYNC.RECONVERGENT B0 ;  /* 0x0000000000007941 */ /* 0x000fea0003800200 */
.L_x_21:
[----:B------:R-:W-:Y:S01]  /*3890*/  VIADD R2, R0, 0xf3000000 ;  /* 0xf300000000027836 */ /* 0x000fe20000000000 */
[----:B------:R0:W3:Y:S01]  /*38a0*/  MUFU.RSQ R5, R0 ;  /* 0x0000000000057308 */ /* 0x0000e20000001400 */
[----:B------:R-:W-:Y:S03]  /*38b0*/  BSSY.RECONVERGENT B0, `(.L_x_26) ;  /* 0x000000b000007945 */ /* 0x000fe60003800200 */
[----:B------:R-:W-:-:S13]  /*38c0*/  ISETP.GT.U32.AND P0, PT, R2, 0x727fffff, PT ;  /* 0x727fffff0200780c */ /* 0x000fda0003f04070 */
[----:B0--3--:R-:W-:Y:S05]  /*38d0*/  @!P0 BRA `(.L_x_27) ;  /* 0x0000000000108947 */ /* 0x009fea0003800000 */
[----:B------:R-:W-:-:S07]  /*38e0*/  MOV R10, 0x3900 ;  /* 0x00003900000a7802 */ /* 0x000fce0000000f00 */
[----:B-12---:R-:W-:Y:S05]  /*38f0*/  CALL.REL.NOINC `($__internal_0_$__cuda_sm20_sqrt_rn_f32_slowpath) ;  /* 0x0000000000cc7944 */ /* 0x006fea0003c00000 */
[----:B------:R-:W-:Y:S01]  /*3900*/  MOV R3, R0 ;  /* 0x0000000000037202 */ /* 0x000fe20000000f00 */
[----:B------:R-:W-:Y:S06]  /*3910*/  BRA `(.L_x_28) ;  /* 0x0000000000107947 */ /* 0x000fec0003800000 */
.L_x_27:
[C---:B-1----:R-:W-:Y:S01]  /*3920*/  FMUL.FTZ R3, R5.reuse, R0 ;  /* 0x0000000005037220 */ /* 0x042fe20000410000 */
[----:B------:R-:W-:-:S03]  /*3930*/  FMUL.FTZ R2, R5, 0.5 ;  /* 0x3f00000005027820 */ /* 0x000fc60000410000 */
[----:B------:R-:W-:-:S04]  /*3940*/  FFMA R0, -R3, R3, R0 ;  /* 0x0000000303007223 */ /* 0x000fc80000000100 */
[----:B------:R-:W-:-:S07]  /*3950*/  FFMA R3, R0, R2, R3 ;  /* 0x0000000200037223 */ /* 0x000fce0000000003 */
.L_x_28:
[----:B------:R-:W-:Y:S05]  /*3960*/  BSYNC.RECONVERGENT B0 ;  /* 0x0000000000007941 */ /* 0x000fea0003800200 */
.L_x_26:
[----:B------:R0:W-:Y:S01]  /*3970*/  STG.E desc[UR8][R6.64], R3 ;  /* 0x0000000306007986 */ /* 0x0001e2000c101908 */
[----:B------:R-:W-:Y:S05]  /*3980*/  BRA `(.L_x_29) ;  /* 0x0000000000947947 */ /* 0x000fea0003800000 */
.L_x_20:
[----:B------:R-:W-:Y:S01]  /*3990*/  FSETP.GEU.AND P0, PT, R9, RZ, PT ;  /* 0x000000ff0900720b */ /* 0x000fe20003f0e000 */
[----:B------:R-:W-:-:S12]  /*39a0*/  BSSY.RECONVERGENT B0, `(.L_x_30) ;  /* 0x0000014000007945 */ /* 0x000fd80003800200 */
[----:B------:R-:W-:Y:S05]  /*39b0*/  @!P0 BRA `(.L_x_31) ;  /* 0x0000000000448947 */ /* 0x000fea0003800000 */
[----:B------:R-:W0:Y:S01]  /*39c0*/  LDC R4, c[0x0][0x3b0] ;  /* 0x0000ec00ff047b82 */ /* 0x000e220000000800 */
[----:B------:R-:W-:Y:S01]  /*39d0*/  BSSY.RECONVERGENT B1, `(.L_x_32) ;  /* 0x000000e000017945 */ /* 0x000fe20003800200 */
[----:B0-----:R-:W1:Y:S08]  /*39e0*/  MUFU.RCP R0, R4 ;  /* 0x0000000400007308 */ /* 0x001e700000001000 */
[----:B------:R-:W0:Y:S01]  /*39f0*/  FCHK P0, R9, R4 ;  /* 0x0000000409007302 */ /* 0x000e220000000000 */
[----:B-1----:R-:W-:-:S04]  /*3a00*/  FFMA R3, R0, -R4, 1 ;  /* 0x3f80000000037423 */ /* 0x002fc80000000804 */
[----:B------:R-:W-:-:S04]  /*3a10*/  FFMA R0, R0, R3, R0 ;  /* 0x0000000300007223 */ /* 0x000fc80000000000 */
[----:B------:R-:W-:-:S04]  /*3a20*/  FFMA R2, R0, R9, RZ ;  /* 0x0000000900027223 */ /* 0x000fc800000000ff */
[----:B------:R-:W-:-:S04]  /*3a30*/  FFMA R3, R2, -R4, R9 ;  /* 0x8000000402037223 */ /* 0x000fc80000000009 */
[----:B------:R-:W-:Y:S01]  /*3a40*/  FFMA R0, R0, R3, R2 ;  /* 0x0000000300007223 */ /* 0x000fe20000000002 */
[----:B0-----:R-:W-:Y:S06]  /*3a50*/  @!P0 BRA `(.L_x_33) ;  /* 0x0000000000148947 */ /* 0x001fec0003800000 */
[----:B------:R-:W0:Y:S01]  /*3a60*/  LDCU UR4, c[0x0][0x3b0] ;  /* 0x00007600ff0477ac */ /* 0x000e220008000800 */
[----:B------:R-:W-:Y:S02]  /*3a70*/  MOV R0, R9 ;  /* 0x0000000900007202 */ /* 0x000fe40000000f00 */
[----:B------:R-:W-:Y:S01]  /*3a80*/  MOV R11, 0x3ab0 ;  /* 0x00003ab0000b7802 */ /* 0x000fe20000000f00 */
[----:B0-----:R-:W-:-:S07]  /*3a90*/  IMAD.U32 R3, RZ, RZ, UR4 ;  /* 0x00000004ff037e24 */ /* 0x001fce000f8e00ff */
[----:B--2---:R-:W-:Y:S05]  /*3aa0*/  CALL.REL.NOINC `($__internal_1_$__cuda_sm3x_div_rn_noftz_f32_slowpath) ;  /* 0x0000000000bc7944 */ /* 0x004fea0003c00000 */
.L_x_33:
[----:B------:R-:W-:Y:S05]  /*3ab0*/  BSYNC.RECONVERGENT B1 ;  /* 0x0000000000017941 */ /* 0x000fea0003800200 */
.L_x_32:
[----:B------:R-:W-:Y:S05]  /*3ac0*/  BRA `(.L_x_34) ;  /* 0x0000000000047947 */ /* 0x000fea0003800000 */
.L_x_31:
[----:B0-----:R-:W-:-:S07]  /*3ad0*/  FADD R0, -R9, -RZ ;  /* 0x800000ff09007221 */ /* 0x001fce0000000100 */
.L_x_34:
[----:B------:R-:W-:Y:S05]  /*3ae0*/  BSYNC.RECONVERGENT B0 ;  /* 0x0000000000007941 */ /* 0x000fea0003800200 */
.L_x_30:
[----:B------:R-:W-:Y:S01]  /*3af0*/  IADD3 R2, PT, PT, R0, -0xd000000, RZ ;  /* 0xf300000000027810 */ /* 0x000fe20007ffe0ff */
[----:B------:R0:W3:Y:S01]  /*3b00*/  MUFU.RSQ R5, R0 ;  /* 0x0000000000057308 */ /* 0x0000e20000001400 */
[----:B------:R-:W-:Y:S02]  /*3b10*/  BSSY.RECONVERGENT B0, `(.L_x_35) ;  /* 0x000000b000007945 */ /* 0x000fe40003800200 */
[----:B------:R-:W-:-:S13]  /*3b20*/  ISETP.GT.U32.AND P0, PT, R2, 0x727fffff, PT ;  /* 0x727fffff0200780c */ /* 0x000fda0003f04070 */
[----:B0-----:R-:W-:Y:S05]  /*3b30*/  @!P0 BRA `(.L_x_36) ;  /* 0x0000000000108947 */ /* 0x001fea0003800000 */
[----:B------:R-:W-:-:S07]  /*3b40*/  MOV R10, 0x3b60 ;  /* 0x00003b60000a7802 */ /* 0x000fce0000000f00 */
[----:B-123--:R-:W-:Y:S05]  /*3b50*/  CALL.REL.NOINC `($__internal_0_$__cuda_sm20_sqrt_rn_f32_slowpath) ;  /* 0x0000000000347944 */ /* 0x00efea0003c00000 */
[----:B------:R-:W-:Y:S01]  /*3b60*/  MOV R3, R0 ;  /* 0x0000000000037202 */ /* 0x000fe20000000f00 */
[----:B------:R-:W-:Y:S06]  /*3b70*/  BRA `(.L_x_37) ;  /* 0x0000000000107947 */ /* 0x000fec0003800000 */
.L_x_36:
[C---:B-1-3--:R-:W-:Y:S01]  /*3b80*/  FMUL.FTZ R3, R5.reuse, R0 ;  /* 0x0000000005037220 */ /* 0x04afe20000410000 */
[----:B------:R-:W-:-:S03]  /*3b90*/  FMUL.FTZ R2, R5, 0.5 ;  /* 0x3f00000005027820 */ /* 0x000fc60000410000 */
[----:B------:R-:W-:-:S04]  /*3ba0*/  FFMA R0, -R3, R3, R0 ;  /* 0x0000000303007223 */ /* 0x000fc80000000100 */
[----:B------:R-:W-:-:S07]  /*3bb0*/  FFMA R3, R0, R2, R3 ;  /* 0x0000000200037223 */ /* 0x000fce0000000003 */
.L_x_37:
[----:B------:R-:W-:Y:S05]  /*3bc0*/  BSYNC.RECONVERGENT B0 ;  /* 0x0000000000007941 */ /* 0x000fea0003800200 */
.L_x_35:
[----:B------:R1:W-:Y:S02]  /*3bd0*/  STG.E desc[UR8][R6.64], R3 ;  /* 0x0000000306007986 */ /* 0x0003e4000c101908 */
.L_x_29:
[----:B01----:R-:W0:Y:S01]  /*3be0*/  LDC.64 R2, c[0x0][0x388] ;  /* 0x0000e200ff027b82 */ /* 0x003e220000000a00 */
[----:B--2---:R-:W-:Y:S02]  /*3bf0*/  VIADD R5, R8, 0x1 ;  /* 0x0000000108057836 */ /* 0x004fe40000000000 */
[----:B0-----:R-:W-:-:S05]  /*3c00*/  IMAD.WIDE R98, R98, 0x4, R2 ;  /* 0x0000000462627825 */ /* 0x001fca00078e0202 */
[----:B------:R-:W-:Y:S01]  /*3c10*/  STG.E desc[UR8][R98.64], R5 ;  /* 0x0000000562007986 */ /* 0x000fe2000c101908 */
[----:B------:R-:W-:Y:S05]  /*3c20*/  EXIT ;  /* 0x000000000000794d */ /* 0x000fea0003800000 */
        .weak           $__internal_0_$__cuda_sm20_sqrt_rn_f32_slowpath
        .type           $__internal_0_$__cuda_sm20_sqrt_rn_f32_slowpath,@function
        .size           $__internal_0_$__cuda_sm20_sqrt_rn_f32_slowpath,($__internal_1_$__cuda_sm3x_div_rn_noftz_f32_slowpath - $__internal_0_$__cuda_sm20_sqrt_rn_f32_slowpath)
$__internal_0_$__cuda_sm20_sqrt_rn_f32_slowpath:
[----:B------:R-:W-:-:S13]  /*3c30*/  LOP3.LUT P0, RZ, R0, 0x7fffffff, RZ, 0xc0, !PT ;  /* 0x7fffffff00ff7812 */ /* 0x000fda000780c0ff */
[----:B------:R-:W-:Y:S01]  /*3c40*/  @!P0 MOV R2, R0 ;  /* 0x0000000000028202 */ /* 0x000fe20000000f00 */
[----:B------:R-:W-:Y:S06]  /*3c50*/  @!P0 BRA `(.L_x_38) ;  /* 0x0000000000408947 */ /* 0x000fec0003800000 */
[----:B------:R-:W-:-:S13]  /*3c60*/  FSETP.GEU.FTZ.AND P0, PT, R0, RZ, PT ;  /* 0x000000ff0000720b */ /* 0x000fda0003f1e000 */
[----:B------:R-:W-:Y:S01]  /*3c70*/  @!P0 MOV R2, 0x7fffffff ;  /* 0x7fffffff00028802 */ /* 0x000fe20000000f00 */
[----:B------:R-:W-:Y:S06]  /*3c80*/  @!P0 BRA `(.L_x_38) ;  /* 0x0000000000348947 */ /* 0x000fec0003800000 */
[----:B------:R-:W-:-:S13]  /*3c90*/  FSETP.GTU.FTZ.AND P0, PT, |R0|, +INF , PT ;  /* 0x7f8000000000780b */ /* 0x000fda0003f1c200 */
[----:B------:R-:W-:Y:S01]  /*3ca0*/  @P0 FADD.FTZ R2, R0, 1 ;  /* 0x3f80000000020421 */ /* 0x000fe20000010000 */
[----:B------:R-:W-:Y:S06]  /*3cb0*/  @P0 BRA `(.L_x_38) ;  /* 0x0000000000280947 */ /* 0x000fec0003800000 */
[----:B------:R-:W-:-:S13]  /*3cc0*/  FSETP.NEU.FTZ.AND P0, PT, |R0|, +INF , PT ;  /* 0x7f8000000000780b */ /* 0x000fda0003f1d200 */
[----:B------:R-:W-:-:S04]  /*3cd0*/  @P0 FFMA R3, R0, 1.84467440737095516160e+19, RZ ;  /* 0x5f80000000030823 */ /* 0x000fc800000000ff */
[----:B------:R-:W0:Y:S02]  /*3ce0*/  @P0 MUFU.RSQ R2, R3 ;  /* 0x0000000300020308 */ /* 0x000e240000001400 */
[----:B0-----:R-:W-:Y:S01]  /*3cf0*/  @P0 FMUL.FTZ R4, R3, R2 ;  /* 0x0000000203040220 */ /* 0x001fe20000410000 */
[----:B------:R-:W-:Y:S01]  /*3d00*/  @P0 FMUL.FTZ R9, R2, 0.5 ;  /* 0x3f00000002090820 */ /* 0x000fe20000410000 */
[----:B------:R-:W-:Y:S02]  /*3d10*/  @!P0 IMAD.MOV.U32 R2, RZ, RZ, R0 ;  /* 0x000000ffff028224 */ /* 0x000fe400078e0000 */
[----:B------:R-:W-:-:S04]  /*3d20*/  @P0 FADD.FTZ R5, -R4, -RZ ;  /* 0x800000ff04050221 */ /* 0x000fc80000010100 */
[----:B------:R-:W-:-:S04]  /*3d30*/  @P0 FFMA R5, R4, R5, R3 ;  /* 0x0000000504050223 */ /* 0x000fc80000000003 */
[----:B------:R-:W-:-:S04]  /*3d40*/  @P0 FFMA R5, R5, R9, R4 ;  /* 0x0000000905050223 */ /* 0x000fc80000000004 */
[----:B------:R-:W-:-:S07]  /*3d50*/  @P0 FMUL.FTZ R2, R5, 2.3283064365386962891e-10 ;  /* 0x2f80000005020820 */ /* 0x000fce0000410000 */
.L_x_38:
[----:B------:R-:W-:Y:S01]  /*3d60*/  MOV R0, R2 ;  /* 0x0000000200007202 */ /* 0x000fe20000000f00 */
[----:B------:R-:W-:Y:S01]  /*3d70*/  IMAD.MOV.U32 R3, RZ, RZ, 0x0 ;  /* 0x00000000ff037424 */ /* 0x000fe200078e00ff */
[----:B------:R-:W-:-:S04]  /*3d80*/  MOV R2, R10 ;  /* 0x0000000a00027202 */ /* 0x000fc80000000f00 */
[----:B------:R-:W-:Y:S05]  /*3d90*/  RET.REL.NODEC R2 `(_Z14jrc_cuda_deltaPfPjPKfPKiS4_S4_f) ;  /* 0xffffffc002987950 */ /* 0x000fea0003c3ffff */
        .weak           $__internal_1_$__cuda_sm3x_div_rn_noftz_f32_slowpath
        .type           $__internal_1_$__cuda_sm3x_div_rn_noftz_f32_slowpath,@function
        .size           $__internal_1_$__cuda_sm3x_div_rn_noftz_f32_slowpath,(.L_x_52 - $__internal_1_$__cuda_sm3x_div_rn_noftz_f32_slowpath)
$__internal_1_$__cuda_sm3x_div_rn_noftz_f32_slowpath:
[----:B------:R-:W-:Y:S01]  /*3da0*/  SHF.R.U32.HI R4, RZ, 0x17, R3 ;  /* 0x00000017ff047819 */ /* 0x000fe20000011603 */
[----:B------:R-:W-:Y:S01]  /*3db0*/  BSSY.RECONVERGENT B2, `(.L_x_39) ;  /* 0x0000062000027945 */ /* 0x000fe20003800200 */
[----:B------:R-:W-:Y:S02]  /*3dc0*/  SHF.R.U32.HI R2, RZ, 0x17, R0 ;  /* 0x00000017ff027819 */ /* 0x000fe40000011600 */
[----:B------:R-:W-:Y:S02]  /*3dd0*/  LOP3.LUT R12, R4, 0xff, RZ, 0xc0, !PT ;  /* 0x000000ff040c7812 */ /* 0x000fe400078ec0ff */
[----:B------:R-:W-:Y:S02]  /*3de0*/  LOP3.LUT R10, R2, 0xff, RZ, 0xc0, !PT ;  /* 0x000000ff020a7812 */ /* 0x000fe400078ec0ff */
[----:B------:R-:W-:Y:S02]  /*3df0*/  IADD3 R5, PT, PT, R12, -0x1, RZ ;  /* 0xffffffff0c057810 */ /* 0x000fe40007ffe0ff */
[----:B------:R-:W-:-:S02]  /*3e00*/  IADD3 R4, PT, PT, R10, -0x1, RZ ;  /* 0xffffffff0a047810 */ /* 0x000fc40007ffe0ff */
[----:B------:R-:W-:-:S04]  /*3e10*/  ISETP.GT.U32.AND P0, PT, R5, 0xfd, PT ;  /* 0x000000fd0500780c */ /* 0x000fc80003f04070 */
[----:B------:R-:W-:-:S13]  /*3e20*/  ISETP.GT.U32.OR P0, PT, R4, 0xfd, P0 ;  /* 0x000000fd0400780c */ /* 0x000fda0000704470 */
[----:B------:R-:W-:Y:S01]  /*3e30*/  @!P0 IMAD.MOV.U32 R2, RZ, RZ, RZ ;  /* 0x000000ffff028224 */ /* 0x000fe200078e00ff */
[----:B------:R-:W-:Y:S06]  /*3e40*/  @!P0 BRA `(.L_x_40) ;  /* 0x00000000005c8947 */ /* 0x000fec0003800000 */
[----:B------:R-:W-:Y:S02]  /*3e50*/  FSETP.GTU.FTZ.AND P0, PT, |R0|, +INF , PT ;  /* 0x7f8000000000780b */ /* 0x000fe40003f1c200 */
[----:B------:R-:W-:-:S04]  /*3e60*/  FSETP.GTU.FTZ.AND P1, PT, |R3|, +INF , PT ;  /* 0x7f8000000300780b */ /* 0x000fc80003f3c200 */
[----:B------:R-:W-:-:S13]  /*3e70*/  PLOP3.LUT P0, PT, P0, P1, PT, 0xf8, 0x8f ;  /* 0x00000000008f781c */ /* 0x000fda0000703f70 */
[----:B------:R-:W-:Y:S05]  /*3e80*/  @P0 BRA `(.L_x_41) ;  /* 0x00000004004c0947 */ /* 0x000fea0003800000 */
[----:B------:R-:W-:-:S13]  /*3e90*/  LOP3.LUT P0, RZ, R3, 0x7fffffff, R0, 0xc8, !PT ;  /* 0x7fffffff03ff7812 */ /* 0x000fda000780c800 */
[----:B------:R-:W-:Y:S05]  /*3ea0*/  @!P0 BRA `(.L_x_42) ;  /* 0x00000004003c8947 */ /* 0x000fea0003800000 */
[C---:B------:R-:W-:Y:S02]  /*3eb0*/  FSETP.NEU.FTZ.AND P0, PT, |R0|.reuse, +INF , PT ;  /* 0x7f8000000000780b */ /* 0x040fe40003f1d200 */
[----:B------:R-:W-:Y:S02]  /*3ec0*/  FSETP.NEU.FTZ.AND P2, PT, |R3|, +INF , PT ;  /* 0x7f8000000300780b */ /* 0x000fe40003f5d200 */
[----:B------:R-:W-:-:S11]  /*3ed0*/  FSETP.NEU.FTZ.AND P1, PT, |R0|, +INF , PT ;  /* 0x7f8000000000780b */ /* 0x000fd60003f3d200 */
[----:B------:R-:W-:Y:S05]  /*3ee0*/  @!P2 BRA !P0, `(.L_x_42) ;  /* 0x00000004002ca947 */ /* 0x000fea0004000000 */
[----:B------:R-:W-:-:S04]  /*3ef0*/  LOP3.LUT P0, RZ, R0, 0x7fffffff, RZ, 0xc0, !PT ;  /* 0x7fffffff00ff7812 */ /* 0x000fc8000780c0ff */
[----:B------:R-:W-:-:S13]  /*3f00*/  PLOP3.LUT P0, PT, P2, P0, PT, 0x2f, 0xf2 ;  /* 0x0000000000f2781c */ /* 0x000fda0001700577 */
[----:B------:R-:W-:Y:S05]  /*3f10*/  @P0 BRA `(.L_x_43) ;  /* 0x0000000400180947 */ /* 0x000fea0003800000 */
[----:B------:R-:W-:-:S04]  /*3f20*/  LOP3.LUT P0, RZ, R3, 0x7fffffff, RZ, 0xc0, !PT ;  /* 0x7fffffff03ff7812 */ /* 0x000fc8000780c0ff */
[----:B------:R-:W-:-:S13]  /*3f30*/  PLOP3.LUT P0, PT, P1, P0, PT, 0x2f, 0xf2 ;  /* 0x0000000000f2781c */ /* 0x000fda0000f00577 */
[----:B------:R-:W-:Y:S05]  /*3f40*/  @P0 BRA `(.L_x_44) ;  /* 0x0000000400000947 */ /* 0x000fea0003800000 */
[----:B------:R-:W-:Y:S02]  /*3f50*/  ISETP.GE.AND P0, PT, R4, RZ, PT ;  /* 0x000000ff0400720c */ /* 0x000fe40003f06270 */
[----:B------:R-:W-:-:S11]  /*3f60*/  ISETP.GE.AND P1, PT, R5, RZ, PT ;  /* 0x000000ff0500720c */ /* 0x000fd60003f26270 */
[----:B------:R-:W-:Y:S01]  /*3f70*/  @P0 MOV R2, RZ ;  /* 0x000000ff00020202 */ /* 0x000fe20000000f00 */
[----:B------:R-:W-:Y:S01]  /*3f80*/  @!P0 FFMA R0, R0, 1.84467440737095516160e+19, RZ ;  /* 0x5f80000000008823 */ /* 0x000fe200000000ff */
[----:B------:R-:W-:Y:S01]  /*3f90*/  @!P0 MOV R2, 0xffffffc0 ;  /* 0xffffffc000028802 */ /* 0x000fe20000000f00 */
[----:B------:R-:W-:-:S03]  /*3fa0*/  @!P1 FFMA R3, R3, 1.84467440737095516160e+19, RZ ;  /* 0x5f80000003039823 */ /* 0x000fc600000000ff */
[----:B------:R-:W-:-:S07]  /*3fb0*/  @!P1 IADD3 R2, PT, PT, R2, 0x40, RZ ;  /* 0x0000004002029810 */ /* 0x000fce0007ffe0ff */
.L_x_40:
[----:B------:R-:W-:Y:S01]  /*3fc0*/  LEA R4, R12, 0xc0800000, 0x17 ;  /* 0xc08000000c047811 */ /* 0x000fe200078eb8ff */
[----:B------:R-:W-:Y:S04]  /*3fd0*/  BSSY.RECONVERGENT B3, `(.L_x_45) ;  /* 0x0000036000037945 */ /* 0x000fe80003800200 */
[----:B------:R-:W-:Y:S01]  /*3fe0*/  IMAD.IADD R4, R3, 0x1, -R4 ;  /* 0x0000000103047824 */ /* 0x000fe200078e0a04 */
[----:B------:R-:W-:-:S03]  /*3ff0*/  IADD3 R3, PT, PT, R10, -0x7f, RZ ;  /* 0xffffff810a037810 */ /* 0x000fc60007ffe0ff */
[----:B------:R-:W0:Y:S01]  /*4000*/  MUFU.RCP R5, R4 ;  /* 0x0000000400057308 */ /* 0x000e220000001000 */
[----:B------:R-:W-:Y:S01]  /*4010*/  FADD.FTZ R9, -R4, -RZ ;  /* 0x800000ff04097221 */ /* 0x000fe20000010100 */
[C---:B------:R-:W-:Y:S01]  /*4020*/  IMAD R0, R3.reuse, -0x800000, R0 ;  /* 0xff80000003007824 */ /* 0x040fe200078e0200 */
[----:B------:R-:W-:-:S04]  /*4030*/  IADD3 R3, PT, PT, R3, 0x7f, -R12 ;  /* 0x0000007f03037810 */ /* 0x000fc80007ffe80c */
[----:B------:R-:W-:Y:S01]  /*4040*/  IADD3 R3, PT, PT, R3, R2, RZ ;  /* 0x0000000203037210 */ /* 0x000fe20007ffe0ff */
[----:B0-----:R-:W-:-:S04]  /*4050*/  FFMA R10, R5, R9, 1 ;  /* 0x3f800000050a7423 */ /* 0x001fc80000000009 */
[----:B------:R-:W-:-:S04]  /*4060*/  FFMA R14, R5, R10, R5 ;  /* 0x0000000a050e7223 */ /* 0x000fc80000000005 */
[----:B------:R-:W-:-:S04]  /*4070*/  FFMA R5, R0, R14, RZ ;  /* 0x0000000e00057223 */ /* 0x000fc800000000ff */
[----:B------:R-:W-:-:S04]  /*4080*/  FFMA R10, R9, R5, R0 ;  /* 0x00000005090a7223 */ /* 0x000fc80000000000 */
[----:B------:R-:W-:-:S04]  /*4090*/  FFMA R13, R14, R10, R5 ;  /* 0x0000000a0e0d7223 */ /* 0x000fc80000000005 */
[----:B------:R-:W-:-:S04]  /*40a0*/  FFMA R10, R9, R13, R0 ;  /* 0x0000000d090a7223 */ /* 0x000fc80000000000 */
[----:B------:R-:W-:-:S05]  /*40b0*/  FFMA R5, R14, R10, R13 ;  /* 0x0000000a0e057223 */ /* 0x000fca000000000d */
[----:B------:R-:W-:-:S04]  /*40c0*/  SHF.R.U32.HI R0, RZ, 0x17, R5 ;  /* 0x00000017ff007819 */ /* 0x000fc80000011605 */
[----:B------:R-:W-:-:S04]  /*40d0*/  LOP3.LUT R0, R0, 0xff, RZ, 0xc0, !PT ;  /* 0x000000ff00007812 */ /* 0x000fc800078ec0ff */
[----:B------:R-:W-:-:S05]  /*40e0*/  IADD3 R4, PT, PT, R0, R3, RZ ;  /* 0x0000000300047210 */ /* 0x000fca0007ffe0ff */
[----:B------:R-:W-:-:S05]  /*40f0*/  VIADD R0, R4, 0xffffffff ;  /* 0xffffffff04007836 */ /* 0x000fca0000000000 */
[----:B------:R-:W-:-:S13]  /*4100*/  ISETP.GE.U32.AND P0, PT, R0, 0xfe, PT ;  /* 0x000000fe0000780c */ /* 0x000fda0003f06070 */
[----:B------:R-:W-:Y:S05]  /*4110*/  @!P0 BRA `(.L_x_46) ;  /* 0x0000000000808947 */ /* 0x000fea0003800000 */
[----:B------:R-:W-:-:S13]  /*4120*/  ISETP.GT.AND P0, PT, R4, 0xfe, PT ;  /* 0x000000fe0400780c */ /* 0x000fda0003f04270 */
[----:B------:R-:W-:Y:S05]  /*4130*/  @P0 BRA `(.L_x_47) ;  /* 0x00000000006c0947 */ /* 0x000fea0003800000 */
[----:B------:R-:W-:-:S13]  /*4140*/  ISETP.GE.AND P0, PT, R4, 0x1, PT ;  /* 0x000000010400780c */ /* 0x000fda0003f06270 */
[----:B------:R-:W-:Y:S05]  /*4150*/  @P0 BRA `(.L_x_48) ;  /* 0x0000000000740947 */ /* 0x000fea0003800000 */
[----:B------:R-:W-:Y:S02]  /*4160*/  ISETP.GE.AND P0, PT, R4, -0x18, PT ;  /* 0xffffffe80400780c */ /* 0x000fe40003f06270 */
[----:B------:R-:W-:-:S11]  /*4170*/  LOP3.LUT R5, R5, 0x80000000, RZ, 0xc0, !PT ;  /* 0x8000000005057812 */ /* 0x000fd600078ec0ff */
[----:B------:R-:W-:Y:S05]  /*4180*/  @!P0 BRA `(.L_x_48) ;  /* 0x0000000000688947 */ /* 0x000fea0003800000 */
[-CC-:B------:R-:W-:Y:S01]  /*4190*/  FFMA.RZ R0, R14, R10.reuse, R13.reuse ;  /* 0x0000000a0e007223 */ /* 0x180fe2000000c00d */
[----:B------:R-:W-:Y:S01]  /*41a0*/  IADD3 R9, PT, PT, R4, 0x20, RZ ;  /* 0x0000002004097810 */ /* 0x000fe20007ffe0ff */
[-CC-:B------:R-:W-:Y:S01]  /*41b0*/  FFMA.RM R3, R14, R10.reuse, R13.reuse ;  /* 0x0000000a0e037223 */ /* 0x180fe2000000400d */
[----:B------:R-:W-:Y:S02]  /*41c0*/  ISETP.NE.AND P2, PT, R4, RZ, PT ;  /* 0x000000ff0400720c */ /* 0x000fe40003f45270 */
[----:B------:R-:W-:Y:S01]  /*41d0*/  LOP3.LUT R2, R0, 0x7fffff, RZ, 0xc0, !PT ;  /* 0x007fffff00027812 */ /* 0x000fe200078ec0ff */
[----:B------:R-:W-:Y:S01]  /*41e0*/  FFMA.RP R0, R14, R10, R13 ;  /* 0x0000000a0e007223 */ /* 0x000fe2000000800d */
[----:B------:R-:W-:Y:S02]  /*41f0*/  ISETP.NE.AND P1, PT, R4, RZ, PT ;  /* 0x000000ff0400720c */ /* 0x000fe40003f25270 */
[----:B------:R-:W-:Y:S02]  /*4200*/  LOP3.LUT R2, R2, 0x800000, RZ, 0xfc, !PT ;  /* 0x0080000002027812 */ /* 0x000fe400078efcff */
[----:B------:R-:W-:-:S02]  /*4210*/  IADD3 R4, PT, PT, -R4, RZ, RZ ;  /* 0x000000ff04047210 */ /* 0x000fc40007ffe1ff */
[----:B------:R-:W-:Y:S02]  /*4220*/  SHF.L.U32 R9, R2, R9, RZ ;  /* 0x0000000902097219 */ /* 0x000fe400000006ff */
[----:B------:R-:W-:Y:S02]  /*4230*/  FSETP.NEU.FTZ.AND P0, PT, R0, R3, PT ;  /* 0x000000030000720b */ /* 0x000fe40003f1d000 */
[----:B------:R-:W-:Y:S02]  /*4240*/  SEL R3, R4, RZ, P2 ;  /* 0x000000ff04037207 */ /* 0x000fe40001000000 */
[----:B------:R-:W-:Y:S02]  /*4250*/  ISETP.NE.AND P1, PT, R9, RZ, P1 ;  /* 0x000000ff0900720c */ /* 0x000fe40000f25270 */
[----:B------:R-:W-:Y:S02]  /*4260*/  SHF.R.U32.HI R3, RZ, R3, R2 ;  /* 0x00000003ff037219 */ /* 0x000fe40000011602 */
[----:B------:R-:W-:-:S02]  /*4270*/  PLOP3.LUT P0, PT, P0, P1, PT, 0xf8, 0x8f ;  /* 0x00000000008f781c */ /* 0x000fc40000703f70 */
[----:B------:R-:W-:Y:S02]  /*4280*/  SHF.R.U32.HI R9, RZ, 0x1, R3 ;  /* 0x00000001ff097819 */ /* 0x000fe40000011603 */
[----:B------:R-:W-:-:S04]  /*4290*/  SEL R0, RZ, 0x1, !P0 ;  /* 0x00000001ff007807 */ /* 0x000fc80004000000 */
[----:B------:R-:W-:-:S04]  /*42a0*/  LOP3.LUT R0, R0, 0x1, R9, 0xf8, !PT ;  /* 0x0000000100007812 */ /* 0x000fc800078ef809 */
[----:B------:R-:W-:-:S04]  /*42b0*/  LOP3.LUT R0, R0, R3, RZ, 0xc0, !PT ;  /* 0x0000000300007212 */ /* 0x000fc800078ec0ff */
[----:B------:R-:W-:-:S04]  /*42c0*/  IADD3 R0, PT, PT, R9, R0, RZ ;  /* 0x0000000009007210 */ /* 0x000fc80007ffe0ff */
[----:B------:R-:W-:Y:S01]  /*42d0*/  LOP3.LUT R5, R0, R5, RZ, 0xfc, !PT ;  /* 0x0000000500057212 */ /* 0x000fe200078efcff */
[----:B------:R-:W-:Y:S06]  /*42e0*/  BRA `(.L_x_48) ;  /* 0x0000000000107947 */ /* 0x000fec0003800000 */
.L_x_47:
[----:B------:R-:W-:-:S04]  /*42f0*/  LOP3.LUT R5, R5, 0x80000000, RZ, 0xc0, !PT ;  /* 0x8000000005057812 */ /* 0x000fc800078ec0ff */
[----:B------:R-:W-:Y:S01]  /*4300*/  LOP3.LUT R5, R5, 0x7f800000, RZ, 0xfc, !PT ;  /* 0x7f80000005057812 */ /* 0x000fe200078efcff */
[----:B------:R-:W-:Y:S06]  /*4310*/  BRA `(.L_x_48) ;  /* 0x0000000000047947 */ /* 0x000fec0003800000 */
.L_x_46:
[----:B------:R-:W-:-:S07]  /*4320*/  IMAD R5, R3, 0x800000, R5 ;  /* 0x0080000003057824 */ /* 0x000fce00078e0205 */
.L_x_48:
[----:B------:R-:W-:Y:S05]  /*4330*/  BSYNC.RECONVERGENT B3 ;  /* 0x0000000000037941 */ /* 0x000fea0003800200 */
.L_x_45:
[----:B------:R-:W-:Y:S05]  /*4340*/  BRA `(.L_x_49) ;  /* 0x0000000000207947 */ /* 0x000fea0003800000 */
.L_x_44:
[----:B------:R-:W-:-:S04]  /*4350*/  LOP3.LUT R0, R3, 0x80000000, R0, 0x48, !PT ;  /* 0x8000000003007812 */ /* 0x000fc800078e4800 */
[----:B------:R-:W-:Y:S01]  /*4360*/  LOP3.LUT R5, R0, 0x7f800000, RZ, 0xfc, !PT ;  /* 0x7f80000000057812 */ /* 0x000fe200078efcff */
[----:B------:R-:W-:Y:S06]  /*4370*/  BRA `(.L_x_49) ;  /* 0x0000000000147947 */ /* 0x000fec0003800000 */
.L_x_43:
[----:B------:R-:W-:Y:S01]  /*4380*/  LOP3.LUT R5, R3, 0x80000000, R0, 0x48, !PT ;  /* 0x8000000003057812 */ /* 0x000fe200078e4800 */
[----:B------:R-:W-:Y:S06]  /*4390*/  BRA `(.L_x_49) ;  /* 0x00000000000c7947 */ /* 0x000fec0003800000 */
.L_x_42:
[----:B------:R-:W0:Y:S01]  /*43a0*/  MUFU.RSQ R5, -QNAN ;  /* 0xffc0000000057908 */ /* 0x000e220000001400 */
[----:B------:R-:W-:Y:S05]  /*43b0*/  BRA `(.L_x_49) ;  /* 0x0000000000047947 */ /* 0x000fea0003800000 */
.L_x_41:
[----:B------:R-:W-:-:S07]  /*43c0*/  FADD.FTZ R5, R0, R3 ;  /* 0x0000000300057221 */ /* 0x000fce0000010000 */
.L_x_49:
[----:B------:R-:W-:Y:S05]  /*43d0*/  BSYNC.RECONVERGENT B2 ;  /* 0x0000000000027941 */ /* 0x000fea0003800200 */
.L_x_39:
[----:B------:R-:W-:Y:S01]  /*43e0*/  HFMA2 R3, -RZ, RZ, 0, 0 ;  /* 0x00000000ff037431 */ /* 0x000fe200000001ff */
[----:B------:R-:W-:Y:S02]  /*43f0*/  MOV R2, R11 ;  /* 0x0000000b00027202 */ /* 0x000fe40000000f00 */
[----:B0-----:R-:W-:Y:S02]  /*4400*/  MOV R0, R5 ;  /* 0x0000000500007202 */ /* 0x001fe40000000f00 */
[----:B------:R-:W-:Y:S05]  /*4410*/  RET.REL.NODEC R2 `(_Z14jrc_cuda_deltaPfPjPKfPKiS4_S4_f) ;  /* 0xffffffb802f87950 */ /* 0x000fea0003c3ffff */
.L_x_50:
[----:B------:R-:W-:-:S00]  /*4420*/  BRA `(.L_x_50) ;  /* 0xfffffffc00fc7947 */ /* 0x000fc0000383ffff */
[----:B------:R-:W-:-:S00]  /*4430*/  NOP ;  /* 0x0000000000007918 */ /* 0x000fc00000000000 */
        /* <DEDUP_REMOVED lines=12> */
.L_x_52:


//--------------------- .nv.shared._Z14jrc_cuda_deltaPfPjPKfPKiS4_S4_f --------------------------
	.section	.nv.shared._Z14jrc_cuda_deltaPfPjPKfPKiS4_S4_f,"aw",@nobits
	.sectionflags	@""
	.align	4
.nv.shared._Z14jrc_cuda_deltaPfPjPKfPKiS4_S4_f:
	.zero		20480


//--------------------- .nv.shared.reserved.0     --------------------------
	.section	.nv.shared.reserved.0,"aw",@nobits
	.weak		__nv_reservedSMEM_offset_0_alias
	.size		__nv_reservedSMEM_offset_0_alias, 0, 64
	.other		__nv_reservedSMEM_offset_0_alias,@"STO_CUDA_RESERVED_SHARED STV_DEFAULT"
__nv_reservedSMEM_offset_0_alias:
	.zero		0
	.zero		64


//--------------------- .nv.constant0._Z14jrc_cuda_deltaPfPjPKfPKiS4_S4_f --------------------------
	.section	.nv.constant0._Z14jrc_cuda_deltaPfPjPKfPKiS4_S4_f,"a",@progbits
	.sectionflags	@""
	.align	4
.nv.constant0._Z14jrc_cuda_deltaPfPjPKfPKiS4_S4_f:
	.zero		948


//--------------------- SYMBOLS --------------------------

	.type		.nv.reservedSmem.offset0,@object
	.size		.nv.reservedSmem.offset0,0x4
	.type		.nv.reservedSmem.cap,@object
	.size		.nv.reservedSmem.cap,0x4
